//
// Generated by NVIDIA NVVM Compiler
//
// Compiler Build ID: CL-36424714
// Cuda compilation tools, release 13.0, V13.0.88
// Based on NVVM 20.0.0
//

.version 9.0
.target sm_100
.address_size 64

	// .globl	_Z22dropout_forward_kernelPfPKfS_ifyb
.global .align 4 .b8 precalc_xorwow_matrix[102400];
.global .align 4 .b8 precalc_xorwow_offset_matrix[102400];
.global .align 4 .b8 mrg32k3aM1[2304];
.global .align 4 .b8 mrg32k3aM2[2304];
.global .align 4 .b8 mrg32k3aM1SubSeq[2016];
.global .align 4 .b8 mrg32k3aM2SubSeq[2016];
.global .align 4 .b8 mrg32k3aM1Seq[2304];
.global .align 4 .b8 mrg32k3aM2Seq[2304];
.const .align 8 .b8 __cr_lgamma_table[72];

.visible .entry _Z22dropout_forward_kernelPfPKfS_ifyb(
	.param .u64 .ptr .align 1 _Z22dropout_forward_kernelPfPKfS_ifyb_param_0,
	.param .u64 .ptr .align 1 _Z22dropout_forward_kernelPfPKfS_ifyb_param_1,
	.param .u64 .ptr .align 1 _Z22dropout_forward_kernelPfPKfS_ifyb_param_2,
	.param .u32 _Z22dropout_forward_kernelPfPKfS_ifyb_param_3,
	.param .f32 _Z22dropout_forward_kernelPfPKfS_ifyb_param_4,
	.param .u64 _Z22dropout_forward_kernelPfPKfS_ifyb_param_5,
	.param .u8 _Z22dropout_forward_kernelPfPKfS_ifyb_param_6
)
{
	.local .align 8 .b8 	__local_depot0[48];
	.reg .b64 	%SP;
	.reg .b64 	%SPL;
	.reg .pred 	%p<66>;
	.reg .b16 	%rs<2>;
	.reg .b32 	%r<1199>;
	.reg .b32 	%f<12>;
	.reg .b64 	%rd<38>;

	mov.u64 	%SPL, __local_depot0;
	ld.param.u64 	%rd14, [_Z22dropout_forward_kernelPfPKfS_ifyb_param_0];
	ld.param.u64 	%rd15, [_Z22dropout_forward_kernelPfPKfS_ifyb_param_1];
	ld.param.u32 	%r541, [_Z22dropout_forward_kernelPfPKfS_ifyb_param_3];
	ld.param.f32 	%f1, [_Z22dropout_forward_kernelPfPKfS_ifyb_param_4];
	ld.param.u64 	%rd13, [_Z22dropout_forward_kernelPfPKfS_ifyb_param_5];
	ld.param.s8 	%rs1, [_Z22dropout_forward_kernelPfPKfS_ifyb_param_6];
	cvta.to.global.u64 	%rd1, %rd14;
	cvta.to.global.u64 	%rd2, %rd15;
	add.u64 	%rd3, %SPL, 0;
	mov.u32 	%r542, %ctaid.x;
	mov.u32 	%r543, %ntid.x;
	mov.u32 	%r544, %tid.x;
	mad.lo.s32 	%r1, %r542, %r543, %r544;
	setp.ge.s32 	%p1, %r1, %r541;
	@%p1 bra 	$L__BB0_119;
	setp.eq.s16 	%p2, %rs1, 0;
	@%p2 bra 	$L__BB0_118;
	cvt.s64.s32 	%rd4, %r1;
	cvt.u32.u64 	%r545, %rd13;
	xor.b32  	%r546, %r545, -1429050551;
	mul.lo.s32 	%r547, %r546, 1099087573;
	{ .reg .b32 tmp; mov.b64 {tmp, %r548}, %rd13; }
	xor.b32  	%r549, %r548, -136515619;
	mul.lo.s32 	%r550, %r549, -1703105765;
	add.s32 	%r551, %r547, %r550;
	add.s32 	%r2, %r551, 6615241;
	add.s32 	%r935, %r547, 123456789;
	st.local.v2.u32 	[%rd3], {%r2, %r935};
	xor.b32  	%r552, %r547, 362436069;
	add.s32 	%r553, %r550, 521288629;
	st.local.v2.u32 	[%rd3+8], {%r552, %r553};
	xor.b32  	%r554, %r550, 88675123;
	add.s32 	%r931, %r547, 5783321;
	st.local.v2.u32 	[%rd3+16], {%r554, %r931};
	setp.eq.s32 	%p3, %r1, 0;
	@%p3 bra 	$L__BB0_117;
	mov.b32 	%r918, 0;
	mov.u64 	%rd37, %rd4;
$L__BB0_4:
	mov.u64 	%rd5, %rd37;
	and.b64  	%rd6, %rd5, 3;
	setp.eq.s64 	%p4, %rd6, 0;
	@%p4 bra 	$L__BB0_116;
	mul.wide.u32 	%rd17, %r918, 3200;
	mov.u64 	%rd18, precalc_xorwow_matrix;
	add.s64 	%rd7, %rd18, %rd17;
	mov.b32 	%r931, 0;
	mov.u32 	%r932, %r931;
	mov.u32 	%r933, %r931;
	mov.u32 	%r934, %r931;
	mov.u32 	%r935, %r931;
	mov.u32 	%r924, %r931;
$L__BB0_6:
	mul.wide.u32 	%rd19, %r924, 4;
	add.s64 	%rd20, %rd3, %rd19;
	ld.local.u32 	%r14, [%rd20+4];
	shl.b32 	%r15, %r924, 5;
	mov.b32 	%r930, 0;
$L__BB0_7:
	.pragma "nounroll";
	shr.u32 	%r558, %r14, %r930;
	and.b32  	%r559, %r558, 1;
	setp.eq.b32 	%p5, %r559, 1;
	not.pred 	%p6, %p5;
	add.s32 	%r560, %r15, %r930;
	mul.lo.s32 	%r561, %r560, 5;
	mul.wide.u32 	%rd21, %r561, 4;
	add.s64 	%rd8, %rd7, %rd21;
	@%p6 bra 	$L__BB0_9;
	ld.global.u32 	%r562, [%rd8];
	xor.b32  	%r935, %r935, %r562;
	ld.global.u32 	%r563, [%rd8+4];
	xor.b32  	%r934, %r934, %r563;
	ld.global.u32 	%r564, [%rd8+8];
	xor.b32  	%r933, %r933, %r564;
	ld.global.u32 	%r565, [%rd8+12];
	xor.b32  	%r932, %r932, %r565;
	ld.global.u32 	%r566, [%rd8+16];
	xor.b32  	%r931, %r931, %r566;
$L__BB0_9:
	and.b32  	%r568, %r558, 2;
	setp.eq.s32 	%p7, %r568, 0;
	@%p7 bra 	$L__BB0_11;
	ld.global.u32 	%r569, [%rd8+20];
	xor.b32  	%r935, %r935, %r569;
	ld.global.u32 	%r570, [%rd8+24];
	xor.b32  	%r934, %r934, %r570;
	ld.global.u32 	%r571, [%rd8+28];
	xor.b32  	%r933, %r933, %r571;
	ld.global.u32 	%r572, [%rd8+32];
	xor.b32  	%r932, %r932, %r572;
	ld.global.u32 	%r573, [%rd8+36];
	xor.b32  	%r931, %r931, %r573;
$L__BB0_11:
	and.b32  	%r575, %r558, 4;
	setp.eq.s32 	%p8, %r575, 0;
	@%p8 bra 	$L__BB0_13;
	ld.global.u32 	%r576, [%rd8+40];
	xor.b32  	%r935, %r935, %r576;
	ld.global.u32 	%r577, [%rd8+44];
	xor.b32  	%r934, %r934, %r577;
	ld.global.u32 	%r578, [%rd8+48];
	xor.b32  	%r933, %r933, %r578;
	ld.global.u32 	%r579, [%rd8+52];
	xor.b32  	%r932, %r932, %r579;
	ld.global.u32 	%r580, [%rd8+56];
	xor.b32  	%r931, %r931, %r580;
$L__BB0_13:
	and.b32  	%r582, %r558, 8;
	setp.eq.s32 	%p9, %r582, 0;
	@%p9 bra 	$L__BB0_15;
	ld.global.u32 	%r583, [%rd8+60];
	xor.b32  	%r935, %r935, %r583;
	ld.global.u32 	%r584, [%rd8+64];
	xor.b32  	%r934, %r934, %r584;
	ld.global.u32 	%r585, [%rd8+68];
	xor.b32  	%r933, %r933, %r585;
	ld.global.u32 	%r586, [%rd8+72];
	xor.b32  	%r932, %r932, %r586;
	ld.global.u32 	%r587, [%rd8+76];
	xor.b32  	%r931, %r931, %r587;
$L__BB0_15:
	and.b32  	%r589, %r558, 16;
	setp.eq.s32 	%p10, %r589, 0;
	@%p10 bra 	$L__BB0_17;
	ld.global.u32 	%r590, [%rd8+80];
	xor.b32  	%r935, %r935, %r590;
	ld.global.u32 	%r591, [%rd8+84];
	xor.b32  	%r934, %r934, %r591;
	ld.global.u32 	%r592, [%rd8+88];
	xor.b32  	%r933, %r933, %r592;
	ld.global.u32 	%r593, [%rd8+92];
	xor.b32  	%r932, %r932, %r593;
	ld.global.u32 	%r594, [%rd8+96];
	xor.b32  	%r931, %r931, %r594;
$L__BB0_17:
	and.b32  	%r596, %r558, 32;
	setp.eq.s32 	%p11, %r596, 0;
	@%p11 bra 	$L__BB0_19;
	ld.global.u32 	%r597, [%rd8+100];
	xor.b32  	%r935, %r935, %r597;
	ld.global.u32 	%r598, [%rd8+104];
	xor.b32  	%r934, %r934, %r598;
	ld.global.u32 	%r599, [%rd8+108];
	xor.b32  	%r933, %r933, %r599;
	ld.global.u32 	%r600, [%rd8+112];
	xor.b32  	%r932, %r932, %r600;
	ld.global.u32 	%r601, [%rd8+116];
	xor.b32  	%r931, %r931, %r601;
$L__BB0_19:
	and.b32  	%r603, %r558, 64;
	setp.eq.s32 	%p12, %r603, 0;
	@%p12 bra 	$L__BB0_21;
	ld.global.u32 	%r604, [%rd8+120];
	xor.b32  	%r935, %r935, %r604;
	ld.global.u32 	%r605, [%rd8+124];
	xor.b32  	%r934, %r934, %r605;
	ld.global.u32 	%r606, [%rd8+128];
	xor.b32  	%r933, %r933, %r606;
	ld.global.u32 	%r607, [%rd8+132];
	xor.b32  	%r932, %r932, %r607;
	ld.global.u32 	%r608, [%rd8+136];
	xor.b32  	%r931, %r931, %r608;
$L__BB0_21:
	and.b32  	%r610, %r558, 128;
	setp.eq.s32 	%p13, %r610, 0;
	@%p13 bra 	$L__BB0_23;
	ld.global.u32 	%r611, [%rd8+140];
	xor.b32  	%r935, %r935, %r611;
	ld.global.u32 	%r612, [%rd8+144];
	xor.b32  	%r934, %r934, %r612;
	ld.global.u32 	%r613, [%rd8+148];
	xor.b32  	%r933, %r933, %r613;
	ld.global.u32 	%r614, [%rd8+152];
	xor.b32  	%r932, %r932, %r614;
	ld.global.u32 	%r615, [%rd8+156];
	xor.b32  	%r931, %r931, %r615;
$L__BB0_23:
	and.b32  	%r617, %r558, 256;
	setp.eq.s32 	%p14, %r617, 0;
	@%p14 bra 	$L__BB0_25;
	ld.global.u32 	%r618, [%rd8+160];
	xor.b32  	%r935, %r935, %r618;
	ld.global.u32 	%r619, [%rd8+164];
	xor.b32  	%r934, %r934, %r619;
	ld.global.u32 	%r620, [%rd8+168];
	xor.b32  	%r933, %r933, %r620;
	ld.global.u32 	%r621, [%rd8+172];
	xor.b32  	%r932, %r932, %r621;
	ld.global.u32 	%r622, [%rd8+176];
	xor.b32  	%r931, %r931, %r622;
$L__BB0_25:
	and.b32  	%r624, %r558, 512;
	setp.eq.s32 	%p15, %r624, 0;
	@%p15 bra 	$L__BB0_27;
	ld.global.u32 	%r625, [%rd8+180];
	xor.b32  	%r935, %r935, %r625;
	ld.global.u32 	%r626, [%rd8+184];
	xor.b32  	%r934, %r934, %r626;
	ld.global.u32 	%r627, [%rd8+188];
	xor.b32  	%r933, %r933, %r627;
	ld.global.u32 	%r628, [%rd8+192];
	xor.b32  	%r932, %r932, %r628;
	ld.global.u32 	%r629, [%rd8+196];
	xor.b32  	%r931, %r931, %r629;
$L__BB0_27:
	and.b32  	%r631, %r558, 1024;
	setp.eq.s32 	%p16, %r631, 0;
	@%p16 bra 	$L__BB0_29;
	ld.global.u32 	%r632, [%rd8+200];
	xor.b32  	%r935, %r935, %r632;
	ld.global.u32 	%r633, [%rd8+204];
	xor.b32  	%r934, %r934, %r633;
	ld.global.u32 	%r634, [%rd8+208];
	xor.b32  	%r933, %r933, %r634;
	ld.global.u32 	%r635, [%rd8+212];
	xor.b32  	%r932, %r932, %r635;
	ld.global.u32 	%r636, [%rd8+216];
	xor.b32  	%r931, %r931, %r636;
$L__BB0_29:
	and.b32  	%r638, %r558, 2048;
	setp.eq.s32 	%p17, %r638, 0;
	@%p17 bra 	$L__BB0_31;
	ld.global.u32 	%r639, [%rd8+220];
	xor.b32  	%r935, %r935, %r639;
	ld.global.u32 	%r640, [%rd8+224];
	xor.b32  	%r934, %r934, %r640;
	ld.global.u32 	%r641, [%rd8+228];
	xor.b32  	%r933, %r933, %r641;
	ld.global.u32 	%r642, [%rd8+232];
	xor.b32  	%r932, %r932, %r642;
	ld.global.u32 	%r643, [%rd8+236];
	xor.b32  	%r931, %r931, %r643;
$L__BB0_31:
	and.b32  	%r645, %r558, 4096;
	setp.eq.s32 	%p18, %r645, 0;
	@%p18 bra 	$L__BB0_33;
	ld.global.u32 	%r646, [%rd8+240];
	xor.b32  	%r935, %r935, %r646;
	ld.global.u32 	%r647, [%rd8+244];
	xor.b32  	%r934, %r934, %r647;
	ld.global.u32 	%r648, [%rd8+248];
	xor.b32  	%r933, %r933, %r648;
	ld.global.u32 	%r649, [%rd8+252];
	xor.b32  	%r932, %r932, %r649;
	ld.global.u32 	%r650, [%rd8+256];
	xor.b32  	%r931, %r931, %r650;
$L__BB0_33:
	and.b32  	%r652, %r558, 8192;
	setp.eq.s32 	%p19, %r652, 0;
	@%p19 bra 	$L__BB0_35;
	ld.global.u32 	%r653, [%rd8+260];
	xor.b32  	%r935, %r935, %r653;
	ld.global.u32 	%r654, [%rd8+264];
	xor.b32  	%r934, %r934, %r654;
	ld.global.u32 	%r655, [%rd8+268];
	xor.b32  	%r933, %r933, %r655;
	ld.global.u32 	%r656, [%rd8+272];
	xor.b32  	%r932, %r932, %r656;
	ld.global.u32 	%r657, [%rd8+276];
	xor.b32  	%r931, %r931, %r657;
$L__BB0_35:
	and.b32  	%r659, %r558, 16384;
	setp.eq.s32 	%p20, %r659, 0;
	@%p20 bra 	$L__BB0_37;
	ld.global.u32 	%r660, [%rd8+280];
	xor.b32  	%r935, %r935, %r660;
	ld.global.u32 	%r661, [%rd8+284];
	xor.b32  	%r934, %r934, %r661;
	ld.global.u32 	%r662, [%rd8+288];
	xor.b32  	%r933, %r933, %r662;
	ld.global.u32 	%r663, [%rd8+292];
	xor.b32  	%r932, %r932, %r663;
	ld.global.u32 	%r664, [%rd8+296];
	xor.b32  	%r931, %r931, %r664;
$L__BB0_37:
	and.b32  	%r666, %r558, 32768;
	setp.eq.s32 	%p21, %r666, 0;
	@%p21 bra 	$L__BB0_39;
	ld.global.u32 	%r667, [%rd8+300];
	xor.b32  	%r935, %r935, %r667;
	ld.global.u32 	%r668, [%rd8+304];
	xor.b32  	%r934, %r934, %r668;
	ld.global.u32 	%r669, [%rd8+308];
	xor.b32  	%r933, %r933, %r669;
	ld.global.u32 	%r670, [%rd8+312];
	xor.b32  	%r932, %r932, %r670;
	ld.global.u32 	%r671, [%rd8+316];
	xor.b32  	%r931, %r931, %r671;
$L__BB0_39:
	add.s32 	%r930, %r930, 16;
	setp.ne.s32 	%p22, %r930, 32;
	@%p22 bra 	$L__BB0_7;
	mad.lo.s32 	%r672, %r924, -31, %r15;
	add.s32 	%r924, %r672, 1;
	setp.ne.s32 	%p23, %r924, 5;
	@%p23 bra 	$L__BB0_6;
	st.local.u32 	[%rd3+4], %r935;
	st.local.v2.u32 	[%rd3+8], {%r934, %r933};
	st.local.v2.u32 	[%rd3+16], {%r932, %r931};
	setp.eq.s64 	%p24, %rd6, 1;
	@%p24 bra 	$L__BB0_116;
	mov.b32 	%r931, 0;
	mov.u32 	%r1024, %r931;
	mov.u32 	%r1025, %r931;
	mov.u32 	%r1026, %r931;
	mov.u32 	%r935, %r931;
	mov.u32 	%r1016, %r931;
$L__BB0_43:
	mul.wide.u32 	%rd22, %r1016, 4;
	add.s64 	%rd23, %rd3, %rd22;
	ld.local.u32 	%r190, [%rd23+4];
	shl.b32 	%r191, %r1016, 5;
	mov.b32 	%r1022, 0;
$L__BB0_44:
	.pragma "nounroll";
	shr.u32 	%r675, %r190, %r1022;
	and.b32  	%r676, %r675, 1;
	setp.eq.b32 	%p25, %r676, 1;
	not.pred 	%p26, %p25;
	add.s32 	%r677, %r191, %r1022;
	mul.lo.s32 	%r678, %r677, 5;
	mul.wide.u32 	%rd24, %r678, 4;
	add.s64 	%rd9, %rd7, %rd24;
	@%p26 bra 	$L__BB0_46;
	ld.global.u32 	%r679, [%rd9];
	xor.b32  	%r935, %r935, %r679;
	ld.global.u32 	%r680, [%rd9+4];
	xor.b32  	%r1026, %r1026, %r680;
	ld.global.u32 	%r681, [%rd9+8];
	xor.b32  	%r1025, %r1025, %r681;
	ld.global.u32 	%r682, [%rd9+12];
	xor.b32  	%r1024, %r1024, %r682;
	ld.global.u32 	%r683, [%rd9+16];
	xor.b32  	%r931, %r931, %r683;
$L__BB0_46:
	and.b32  	%r685, %r675, 2;
	setp.eq.s32 	%p27, %r685, 0;
	@%p27 bra 	$L__BB0_48;
	ld.global.u32 	%r686, [%rd9+20];
	xor.b32  	%r935, %r935, %r686;
	ld.global.u32 	%r687, [%rd9+24];
	xor.b32  	%r1026, %r1026, %r687;
	ld.global.u32 	%r688, [%rd9+28];
	xor.b32  	%r1025, %r1025, %r688;
	ld.global.u32 	%r689, [%rd9+32];
	xor.b32  	%r1024, %r1024, %r689;
	ld.global.u32 	%r690, [%rd9+36];
	xor.b32  	%r931, %r931, %r690;
$L__BB0_48:
	and.b32  	%r692, %r675, 4;
	setp.eq.s32 	%p28, %r692, 0;
	@%p28 bra 	$L__BB0_50;
	ld.global.u32 	%r693, [%rd9+40];
	xor.b32  	%r935, %r935, %r693;
	ld.global.u32 	%r694, [%rd9+44];
	xor.b32  	%r1026, %r1026, %r694;
	ld.global.u32 	%r695, [%rd9+48];
	xor.b32  	%r1025, %r1025, %r695;
	ld.global.u32 	%r696, [%rd9+52];
	xor.b32  	%r1024, %r1024, %r696;
	ld.global.u32 	%r697, [%rd9+56];
	xor.b32  	%r931, %r931, %r697;
$L__BB0_50:
	and.b32  	%r699, %r675, 8;
	setp.eq.s32 	%p29, %r699, 0;
	@%p29 bra 	$L__BB0_52;
	ld.global.u32 	%r700, [%rd9+60];
	xor.b32  	%r935, %r935, %r700;
	ld.global.u32 	%r701, [%rd9+64];
	xor.b32  	%r1026, %r1026, %r701;
	ld.global.u32 	%r702, [%rd9+68];
	xor.b32  	%r1025, %r1025, %r702;
	ld.global.u32 	%r703, [%rd9+72];
	xor.b32  	%r1024, %r1024, %r703;
	ld.global.u32 	%r704, [%rd9+76];
	xor.b32  	%r931, %r931, %r704;
$L__BB0_52:
	and.b32  	%r706, %r675, 16;
	setp.eq.s32 	%p30, %r706, 0;
	@%p30 bra 	$L__BB0_54;
	ld.global.u32 	%r707, [%rd9+80];
	xor.b32  	%r935, %r935, %r707;
	ld.global.u32 	%r708, [%rd9+84];
	xor.b32  	%r1026, %r1026, %r708;
	ld.global.u32 	%r709, [%rd9+88];
	xor.b32  	%r1025, %r1025, %r709;
	ld.global.u32 	%r710, [%rd9+92];
	xor.b32  	%r1024, %r1024, %r710;
	ld.global.u32 	%r711, [%rd9+96];
	xor.b32  	%r931, %r931, %r711;
$L__BB0_54:
	and.b32  	%r713, %r675, 32;
	setp.eq.s32 	%p31, %r713, 0;
	@%p31 bra 	$L__BB0_56;
	ld.global.u32 	%r714, [%rd9+100];
	xor.b32  	%r935, %r935, %r714;
	ld.global.u32 	%r715, [%rd9+104];
	xor.b32  	%r1026, %r1026, %r715;
	ld.global.u32 	%r716, [%rd9+108];
	xor.b32  	%r1025, %r1025, %r716;
	ld.global.u32 	%r717, [%rd9+112];
	xor.b32  	%r1024, %r1024, %r717;
	ld.global.u32 	%r718, [%rd9+116];
	xor.b32  	%r931, %r931, %r718;
$L__BB0_56:
	and.b32  	%r720, %r675, 64;
	setp.eq.s32 	%p32, %r720, 0;
	@%p32 bra 	$L__BB0_58;
	ld.global.u32 	%r721, [%rd9+120];
	xor.b32  	%r935, %r935, %r721;
	ld.global.u32 	%r722, [%rd9+124];
	xor.b32  	%r1026, %r1026, %r722;
	ld.global.u32 	%r723, [%rd9+128];
	xor.b32  	%r1025, %r1025, %r723;
	ld.global.u32 	%r724, [%rd9+132];
	xor.b32  	%r1024, %r1024, %r724;
	ld.global.u32 	%r725, [%rd9+136];
	xor.b32  	%r931, %r931, %r725;
$L__BB0_58:
	and.b32  	%r727, %r675, 128;
	setp.eq.s32 	%p33, %r727, 0;
	@%p33 bra 	$L__BB0_60;
	ld.global.u32 	%r728, [%rd9+140];
	xor.b32  	%r935, %r935, %r728;
	ld.global.u32 	%r729, [%rd9+144];
	xor.b32  	%r1026, %r1026, %r729;
	ld.global.u32 	%r730, [%rd9+148];
	xor.b32  	%r1025, %r1025, %r730;
	ld.global.u32 	%r731, [%rd9+152];
	xor.b32  	%r1024, %r1024, %r731;
	ld.global.u32 	%r732, [%rd9+156];
	xor.b32  	%r931, %r931, %r732;
$L__BB0_60:
	and.b32  	%r734, %r675, 256;
	setp.eq.s32 	%p34, %r734, 0;
	@%p34 bra 	$L__BB0_62;
	ld.global.u32 	%r735, [%rd9+160];
	xor.b32  	%r935, %r935, %r735;
	ld.global.u32 	%r736, [%rd9+164];
	xor.b32  	%r1026, %r1026, %r736;
	ld.global.u32 	%r737, [%rd9+168];
	xor.b32  	%r1025, %r1025, %r737;
	ld.global.u32 	%r738, [%rd9+172];
	xor.b32  	%r1024, %r1024, %r738;
	ld.global.u32 	%r739, [%rd9+176];
	xor.b32  	%r931, %r931, %r739;
$L__BB0_62:
	and.b32  	%r741, %r675, 512;
	setp.eq.s32 	%p35, %r741, 0;
	@%p35 bra 	$L__BB0_64;
	ld.global.u32 	%r742, [%rd9+180];
	xor.b32  	%r935, %r935, %r742;
	ld.global.u32 	%r743, [%rd9+184];
	xor.b32  	%r1026, %r1026, %r743;
	ld.global.u32 	%r744, [%rd9+188];
	xor.b32  	%r1025, %r1025, %r744;
	ld.global.u32 	%r745, [%rd9+192];
	xor.b32  	%r1024, %r1024, %r745;
	ld.global.u32 	%r746, [%rd9+196];
	xor.b32  	%r931, %r931, %r746;
$L__BB0_64:
	and.b32  	%r748, %r675, 1024;
	setp.eq.s32 	%p36, %r748, 0;
	@%p36 bra 	$L__BB0_66;
	ld.global.u32 	%r749, [%rd9+200];
	xor.b32  	%r935, %r935, %r749;
	ld.global.u32 	%r750, [%rd9+204];
	xor.b32  	%r1026, %r1026, %r750;
	ld.global.u32 	%r751, [%rd9+208];
	xor.b32  	%r1025, %r1025, %r751;
	ld.global.u32 	%r752, [%rd9+212];
	xor.b32  	%r1024, %r1024, %r752;
	ld.global.u32 	%r753, [%rd9+216];
	xor.b32  	%r931, %r931, %r753;
$L__BB0_66:
	and.b32  	%r755, %r675, 2048;
	setp.eq.s32 	%p37, %r755, 0;
	@%p37 bra 	$L__BB0_68;
	ld.global.u32 	%r756, [%rd9+220];
	xor.b32  	%r935, %r935, %r756;
	ld.global.u32 	%r757, [%rd9+224];
	xor.b32  	%r1026, %r1026, %r757;
	ld.global.u32 	%r758, [%rd9+228];
	xor.b32  	%r1025, %r1025, %r758;
	ld.global.u32 	%r759, [%rd9+232];
	xor.b32  	%r1024, %r1024, %r759;
	ld.global.u32 	%r760, [%rd9+236];
	xor.b32  	%r931, %r931, %r760;
$L__BB0_68:
	and.b32  	%r762, %r675, 4096;
	setp.eq.s32 	%p38, %r762, 0;
	@%p38 bra 	$L__BB0_70;
	ld.global.u32 	%r763, [%rd9+240];
	xor.b32  	%r935, %r935, %r763;
	ld.global.u32 	%r764, [%rd9+244];
	xor.b32  	%r1026, %r1026, %r764;
	ld.global.u32 	%r765, [%rd9+248];
	xor.b32  	%r1025, %r1025, %r765;
	ld.global.u32 	%r766, [%rd9+252];
	xor.b32  	%r1024, %r1024, %r766;
	ld.global.u32 	%r767, [%rd9+256];
	xor.b32  	%r931, %r931, %r767;
$L__BB0_70:
	and.b32  	%r769, %r675, 8192;
	setp.eq.s32 	%p39, %r769, 0;
	@%p39 bra 	$L__BB0_72;
	ld.global.u32 	%r770, [%rd9+260];
	xor.b32  	%r935, %r935, %r770;
	ld.global.u32 	%r771, [%rd9+264];
	xor.b32  	%r1026, %r1026, %r771;
	ld.global.u32 	%r772, [%rd9+268];
	xor.b32  	%r1025, %r1025, %r772;
	ld.global.u32 	%r773, [%rd9+272];
	xor.b32  	%r1024, %r1024, %r773;
	ld.global.u32 	%r774, [%rd9+276];
	xor.b32  	%r931, %r931, %r774;
$L__BB0_72:
	and.b32  	%r776, %r675, 16384;
	setp.eq.s32 	%p40, %r776, 0;
	@%p40 bra 	$L__BB0_74;
	ld.global.u32 	%r777, [%rd9+280];
	xor.b32  	%r935, %r935, %r777;
	ld.global.u32 	%r778, [%rd9+284];
	xor.b32  	%r1026, %r1026, %r778;
	ld.global.u32 	%r779, [%rd9+288];
	xor.b32  	%r1025, %r1025, %r779;
	ld.global.u32 	%r780, [%rd9+292];
	xor.b32  	%r1024, %r1024, %r780;
	ld.global.u32 	%r781, [%rd9+296];
	xor.b32  	%r931, %r931, %r781;
$L__BB0_74:
	and.b32  	%r783, %r675, 32768;
	setp.eq.s32 	%p41, %r783, 0;
	@%p41 bra 	$L__BB0_76;
	ld.global.u32 	%r784, [%rd9+300];
	xor.b32  	%r935, %r935, %r784;
	ld.global.u32 	%r785, [%rd9+304];
	xor.b32  	%r1026, %r1026, %r785;
	ld.global.u32 	%r786, [%rd9+308];
	xor.b32  	%r1025, %r1025, %r786;
	ld.global.u32 	%r787, [%rd9+312];
	xor.b32  	%r1024, %r1024, %r787;
	ld.global.u32 	%r788, [%rd9+316];
	xor.b32  	%r931, %r931, %r788;
$L__BB0_76:
	add.s32 	%r1022, %r1022, 16;
	setp.ne.s32 	%p42, %r1022, 32;
	@%p42 bra 	$L__BB0_44;
	mad.lo.s32 	%r789, %r1016, -31, %r191;
	add.s32 	%r1016, %r789, 1;
	setp.ne.s32 	%p43, %r1016, 5;
	@%p43 bra 	$L__BB0_43;
	st.local.u32 	[%rd3+4], %r935;
	st.local.v2.u32 	[%rd3+8], {%r1026, %r1025};
	st.local.v2.u32 	[%rd3+16], {%r1024, %r931};
	setp.ne.s64 	%p44, %rd6, 3;
	@%p44 bra 	$L__BB0_116;
	mov.b32 	%r931, 0;
	mov.u32 	%r1116, %r931;
	mov.u32 	%r1117, %r931;
	mov.u32 	%r1118, %r931;
	mov.u32 	%r935, %r931;
	mov.u32 	%r1108, %r931;
$L__BB0_80:
	mul.wide.u32 	%rd25, %r1108, 4;
	add.s64 	%rd26, %rd3, %rd25;
	ld.local.u32 	%r366, [%rd26+4];
	shl.b32 	%r367, %r1108, 5;
	mov.b32 	%r1114, 0;
$L__BB0_81:
	.pragma "nounroll";
	shr.u32 	%r792, %r366, %r1114;
	and.b32  	%r793, %r792, 1;
	setp.eq.b32 	%p45, %r793, 1;
	not.pred 	%p46, %p45;
	add.s32 	%r794, %r367, %r1114;
	mul.lo.s32 	%r795, %r794, 5;
	mul.wide.u32 	%rd27, %r795, 4;
	add.s64 	%rd10, %rd7, %rd27;
	@%p46 bra 	$L__BB0_83;
	ld.global.u32 	%r796, [%rd10];
	xor.b32  	%r935, %r935, %r796;
	ld.global.u32 	%r797, [%rd10+4];
	xor.b32  	%r1118, %r1118, %r797;
	ld.global.u32 	%r798, [%rd10+8];
	xor.b32  	%r1117, %r1117, %r798;
	ld.global.u32 	%r799, [%rd10+12];
	xor.b32  	%r1116, %r1116, %r799;
	ld.global.u32 	%r800, [%rd10+16];
	xor.b32  	%r931, %r931, %r800;
$L__BB0_83:
	and.b32  	%r802, %r792, 2;
	setp.eq.s32 	%p47, %r802, 0;
	@%p47 bra 	$L__BB0_85;
	ld.global.u32 	%r803, [%rd10+20];
	xor.b32  	%r935, %r935, %r803;
	ld.global.u32 	%r804, [%rd10+24];
	xor.b32  	%r1118, %r1118, %r804;
	ld.global.u32 	%r805, [%rd10+28];
	xor.b32  	%r1117, %r1117, %r805;
	ld.global.u32 	%r806, [%rd10+32];
	xor.b32  	%r1116, %r1116, %r806;
	ld.global.u32 	%r807, [%rd10+36];
	xor.b32  	%r931, %r931, %r807;
$L__BB0_85:
	and.b32  	%r809, %r792, 4;
	setp.eq.s32 	%p48, %r809, 0;
	@%p48 bra 	$L__BB0_87;
	ld.global.u32 	%r810, [%rd10+40];
	xor.b32  	%r935, %r935, %r810;
	ld.global.u32 	%r811, [%rd10+44];
	xor.b32  	%r1118, %r1118, %r811;
	ld.global.u32 	%r812, [%rd10+48];
	xor.b32  	%r1117, %r1117, %r812;
	ld.global.u32 	%r813, [%rd10+52];
	xor.b32  	%r1116, %r1116, %r813;
	ld.global.u32 	%r814, [%rd10+56];
	xor.b32  	%r931, %r931, %r814;
$L__BB0_87:
	and.b32  	%r816, %r792, 8;
	setp.eq.s32 	%p49, %r816, 0;
	@%p49 bra 	$L__BB0_89;
	ld.global.u32 	%r817, [%rd10+60];
	xor.b32  	%r935, %r935, %r817;
	ld.global.u32 	%r818, [%rd10+64];
	xor.b32  	%r1118, %r1118, %r818;
	ld.global.u32 	%r819, [%rd10+68];
	xor.b32  	%r1117, %r1117, %r819;
	ld.global.u32 	%r820, [%rd10+72];
	xor.b32  	%r1116, %r1116, %r820;
	ld.global.u32 	%r821, [%rd10+76];
	xor.b32  	%r931, %r931, %r821;
$L__BB0_89:
	and.b32  	%r823, %r792, 16;
	setp.eq.s32 	%p50, %r823, 0;
	@%p50 bra 	$L__BB0_91;
	ld.global.u32 	%r824, [%rd10+80];
	xor.b32  	%r935, %r935, %r824;
	ld.global.u32 	%r825, [%rd10+84];
	xor.b32  	%r1118, %r1118, %r825;
	ld.global.u32 	%r826, [%rd10+88];
	xor.b32  	%r1117, %r1117, %r826;
	ld.global.u32 	%r827, [%rd10+92];
	xor.b32  	%r1116, %r1116, %r827;
	ld.global.u32 	%r828, [%rd10+96];
	xor.b32  	%r931, %r931, %r828;
$L__BB0_91:
	and.b32  	%r830, %r792, 32;
	setp.eq.s32 	%p51, %r830, 0;
	@%p51 bra 	$L__BB0_93;
	ld.global.u32 	%r831, [%rd10+100];
	xor.b32  	%r935, %r935, %r831;
	ld.global.u32 	%r832, [%rd10+104];
	xor.b32  	%r1118, %r1118, %r832;
	ld.global.u32 	%r833, [%rd10+108];
	xor.b32  	%r1117, %r1117, %r833;
	ld.global.u32 	%r834, [%rd10+112];
	xor.b32  	%r1116, %r1116, %r834;
	ld.global.u32 	%r835, [%rd10+116];
	xor.b32  	%r931, %r931, %r835;
$L__BB0_93:
	and.b32  	%r837, %r792, 64;
	setp.eq.s32 	%p52, %r837, 0;
	@%p52 bra 	$L__BB0_95;
	ld.global.u32 	%r838, [%rd10+120];
	xor.b32  	%r935, %r935, %r838;
	ld.global.u32 	%r839, [%rd10+124];
	xor.b32  	%r1118, %r1118, %r839;
	ld.global.u32 	%r840, [%rd10+128];
	xor.b32  	%r1117, %r1117, %r840;
	ld.global.u32 	%r841, [%rd10+132];
	xor.b32  	%r1116, %r1116, %r841;
	ld.global.u32 	%r842, [%rd10+136];
	xor.b32  	%r931, %r931, %r842;
$L__BB0_95:
	and.b32  	%r844, %r792, 128;
	setp.eq.s32 	%p53, %r844, 0;
	@%p53 bra 	$L__BB0_97;
	ld.global.u32 	%r845, [%rd10+140];
	xor.b32  	%r935, %r935, %r845;
	ld.global.u32 	%r846, [%rd10+144];
	xor.b32  	%r1118, %r1118, %r846;
	ld.global.u32 	%r847, [%rd10+148];
	xor.b32  	%r1117, %r1117, %r847;
	ld.global.u32 	%r848, [%rd10+152];
	xor.b32  	%r1116, %r1116, %r848;
	ld.global.u32 	%r849, [%rd10+156];
	xor.b32  	%r931, %r931, %r849;
$L__BB0_97:
	and.b32  	%r851, %r792, 256;
	setp.eq.s32 	%p54, %r851, 0;
	@%p54 bra 	$L__BB0_99;
	ld.global.u32 	%r852, [%rd10+160];
	xor.b32  	%r935, %r935, %r852;
	ld.global.u32 	%r853, [%rd10+164];
	xor.b32  	%r1118, %r1118, %r853;
	ld.global.u32 	%r854, [%rd10+168];
	xor.b32  	%r1117, %r1117, %r854;
	ld.global.u32 	%r855, [%rd10+172];
	xor.b32  	%r1116, %r1116, %r855;
	ld.global.u32 	%r856, [%rd10+176];
	xor.b32  	%r931, %r931, %r856;
$L__BB0_99:
	and.b32  	%r858, %r792, 512;
	setp.eq.s32 	%p55, %r858, 0;
	@%p55 bra 	$L__BB0_101;
	ld.global.u32 	%r859, [%rd10+180];
	xor.b32  	%r935, %r935, %r859;
	ld.global.u32 	%r860, [%rd10+184];
	xor.b32  	%r1118, %r1118, %r860;
	ld.global.u32 	%r861, [%rd10+188];
	xor.b32  	%r1117, %r1117, %r861;
	ld.global.u32 	%r862, [%rd10+192];
	xor.b32  	%r1116, %r1116, %r862;
	ld.global.u32 	%r863, [%rd10+196];
	xor.b32  	%r931, %r931, %r863;
$L__BB0_101:
	and.b32  	%r865, %r792, 1024;
	setp.eq.s32 	%p56, %r865, 0;
	@%p56 bra 	$L__BB0_103;
	ld.global.u32 	%r866, [%rd10+200];
	xor.b32  	%r935, %r935, %r866;
	ld.global.u32 	%r867, [%rd10+204];
	xor.b32  	%r1118, %r1118, %r867;
	ld.global.u32 	%r868, [%rd10+208];
	xor.b32  	%r1117, %r1117, %r868;
	ld.global.u32 	%r869, [%rd10+212];
	xor.b32  	%r1116, %r1116, %r869;
	ld.global.u32 	%r870, [%rd10+216];
	xor.b32  	%r931, %r931, %r870;
$L__BB0_103:
	and.b32  	%r872, %r792, 2048;
	setp.eq.s32 	%p57, %r872, 0;
	@%p57 bra 	$L__BB0_105;
	ld.global.u32 	%r873, [%rd10+220];
	xor.b32  	%r935, %r935, %r873;
	ld.global.u32 	%r874, [%rd10+224];
	xor.b32  	%r1118, %r1118, %r874;
	ld.global.u32 	%r875, [%rd10+228];
	xor.b32  	%r1117, %r1117, %r875;
	ld.global.u32 	%r876, [%rd10+232];
	xor.b32  	%r1116, %r1116, %r876;
	ld.global.u32 	%r877, [%rd10+236];
	xor.b32  	%r931, %r931, %r877;
$L__BB0_105:
	and.b32  	%r879, %r792, 4096;
	setp.eq.s32 	%p58, %r879, 0;
	@%p58 bra 	$L__BB0_107;
	ld.global.u32 	%r880, [%rd10+240];
	xor.b32  	%r935, %r935, %r880;
	ld.global.u32 	%r881, [%rd10+244];
	xor.b32  	%r1118, %r1118, %r881;
	ld.global.u32 	%r882, [%rd10+248];
	xor.b32  	%r1117, %r1117, %r882;
	ld.global.u32 	%r883, [%rd10+252];
	xor.b32  	%r1116, %r1116, %r883;
	ld.global.u32 	%r884, [%rd10+256];
	xor.b32  	%r931, %r931, %r884;
$L__BB0_107:
	and.b32  	%r886, %r792, 8192;
	setp.eq.s32 	%p59, %r886, 0;
	@%p59 bra 	$L__BB0_109;
	ld.global.u32 	%r887, [%rd10+260];
	xor.b32  	%r935, %r935, %r887;
	ld.global.u32 	%r888, [%rd10+264];
	xor.b32  	%r1118, %r1118, %r888;
	ld.global.u32 	%r889, [%rd10+268];
	xor.b32  	%r1117, %r1117, %r889;
	ld.global.u32 	%r890, [%rd10+272];
	xor.b32  	%r1116, %r1116, %r890;
	ld.global.u32 	%r891, [%rd10+276];
	xor.b32  	%r931, %r931, %r891;
$L__BB0_109:
	and.b32  	%r893, %r792, 16384;
	setp.eq.s32 	%p60, %r893, 0;
	@%p60 bra 	$L__BB0_111;
	ld.global.u32 	%r894, [%rd10+280];
	xor.b32  	%r935, %r935, %r894;
	ld.global.u32 	%r895, [%rd10+284];
	xor.b32  	%r1118, %r1118, %r895;
	ld.global.u32 	%r896, [%rd10+288];
	xor.b32  	%r1117, %r1117, %r896;
	ld.global.u32 	%r897, [%rd10+292];
	xor.b32  	%r1116, %r1116, %r897;
	ld.global.u32 	%r898, [%rd10+296];
	xor.b32  	%r931, %r931, %r898;
$L__BB0_111:
	and.b32  	%r900, %r792, 32768;
	setp.eq.s32 	%p61, %r900, 0;
	@%p61 bra 	$L__BB0_113;
	ld.global.u32 	%r901, [%rd10+300];
	xor.b32  	%r935, %r935, %r901;
	ld.global.u32 	%r902, [%rd10+304];
	xor.b32  	%r1118, %r1118, %r902;
	ld.global.u32 	%r903, [%rd10+308];
	xor.b32  	%r1117, %r1117, %r903;
	ld.global.u32 	%r904, [%rd10+312];
	xor.b32  	%r1116, %r1116, %r904;
	ld.global.u32 	%r905, [%rd10+316];
	xor.b32  	%r931, %r931, %r905;
$L__BB0_113:
	add.s32 	%r1114, %r1114, 16;
	setp.ne.s32 	%p62, %r1114, 32;
	@%p62 bra 	$L__BB0_81;
	mad.lo.s32 	%r906, %r1108, -31, %r367;
	add.s32 	%r1108, %r906, 1;
	setp.ne.s32 	%p63, %r1108, 5;
	@%p63 bra 	$L__BB0_80;
	st.local.u32 	[%rd3+4], %r935;
	st.local.v2.u32 	[%rd3+8], {%r1118, %r1117};
	st.local.v2.u32 	[%rd3+16], {%r1116, %r931};
$L__BB0_116:
	shr.u64 	%rd37, %rd5, 2;
	add.s32 	%r918, %r918, 1;
	setp.gt.u64 	%p64, %rd5, 3;
	@%p64 bra 	$L__BB0_4;
$L__BB0_117:
	ld.param.u64 	%rd36, [_Z22dropout_forward_kernelPfPKfS_ifyb_param_2];
	shr.u32 	%r907, %r935, 2;
	xor.b32  	%r908, %r907, %r935;
	shl.b32 	%r909, %r931, 4;
	shl.b32 	%r910, %r908, 1;
	xor.b32  	%r911, %r910, %r909;
	xor.b32  	%r912, %r911, %r908;
	xor.b32  	%r913, %r912, %r931;
	add.s32 	%r914, %r2, %r913;
	add.s32 	%r915, %r914, 362437;
	cvt.rn.f32.u32 	%f2, %r915;
	fma.rn.f32 	%f3, %f2, 0f2F800000, 0f2F000000;
	setp.gt.f32 	%p65, %f3, %f1;
	selp.f32 	%f4, 0f3F800000, 0f00000000, %p65;
	cvta.to.global.u64 	%rd28, %rd36;
	shl.b64 	%rd29, %rd4, 2;
	add.s64 	%rd30, %rd28, %rd29;
	st.global.f32 	[%rd30], %f4;
	mov.f32 	%f5, 0f3F800000;
	sub.f32 	%f6, %f5, %f1;
	rcp.rn.f32 	%f7, %f6;
	add.s64 	%rd31, %rd2, %rd29;
	ld.global.f32 	%f8, [%rd31];
	mul.f32 	%f9, %f8, %f4;
	mul.f32 	%f10, %f7, %f9;
	add.s64 	%rd32, %rd1, %rd29;
	st.global.f32 	[%rd32], %f10;
	bra.uni 	$L__BB0_119;
$L__BB0_118:
	mul.wide.s32 	%rd33, %r1, 4;
	add.s64 	%rd34, %rd2, %rd33;
	ld.global.f32 	%f11, [%rd34];
	add.s64 	%rd35, %rd1, %rd33;
	st.global.f32 	[%rd35], %f11;
$L__BB0_119:
	ret;

}
	// .globl	_Z23dropout_backward_kernelPfPKfS1_if
.visible .entry _Z23dropout_backward_kernelPfPKfS1_if(
	.param .u64 .ptr .align 1 _Z23dropout_backward_kernelPfPKfS1_if_param_0,
	.param .u64 .ptr .align 1 _Z23dropout_backward_kernelPfPKfS1_if_param_1,
	.param .u64 .ptr .align 1 _Z23dropout_backward_kernelPfPKfS1_if_param_2,
	.param .u32 _Z23dropout_backward_kernelPfPKfS1_if_param_3,
	.param .f32 _Z23dropout_backward_kernelPfPKfS1_if_param_4
)
{
	.reg .pred 	%p<2>;
	.reg .b32 	%r<6>;
	.reg .b32 	%f<9>;
	.reg .b64 	%rd<11>;

	ld.param.u64 	%rd1, [_Z23dropout_backward_kernelPfPKfS1_if_param_0];
	ld.param.u64 	%rd2, [_Z23dropout_backward_kernelPfPKfS1_if_param_1];
	ld.param.u64 	%rd3, [_Z23dropout_backward_kernelPfPKfS1_if_param_2];
	ld.param.u32 	%r2, [_Z23dropout_backward_kernelPfPKfS1_if_param_3];
	ld.param.f32 	%f1, [_Z23dropout_backward_kernelPfPKfS1_if_param_4];
	mov.u32 	%r3, %ctaid.x;
	mov.u32 	%r4, %ntid.x;
	mov.u32 	%r5, %tid.x;
	mad.lo.s32 	%r1, %r3, %r4, %r5;
	setp.ge.s32 	%p1, %r1, %r2;
	@%p1 bra 	$L__BB1_2;
	cvta.to.global.u64 	%rd4, %rd2;
	cvta.to.global.u64 	%rd5, %rd3;
	cvta.to.global.u64 	%rd6, %rd1;
	mov.f32 	%f2, 0f3F800000;
	sub.f32 	%f3, %f2, %f1;
	rcp.rn.f32 	%f4, %f3;
	mul.wide.s32 	%rd7, %r1, 4;
	add.s64 	%rd8, %rd4, %rd7;
	ld.global.f32 	%f5, [%rd8];
	add.s64 	%rd9, %rd5, %rd7;
	ld.global.f32 	%f6, [%rd9];
	mul.f32 	%f7, %f5, %f6;
	mul.f32 	%f8, %f4, %f7;
	add.s64 	%rd10, %rd6, %rd7;
	st.global.f32 	[%rd10], %f8;
$L__BB1_2:
	ret;

}


// ===== COMPILED SASS (sm_100) =====

	.target	sm_100

	.elftype	@"ET_EXEC"


//--------------------- .note.nv.tkinfo           --------------------------
	.section	.note.nv.tkinfo,"",@"SHT_NOTE"
	.sectionflags	@"SHF_NOTE_NV_TKINFO"
	.tkinfo
        /*0018*/ 	.word	0x00000002
        /*0030*/ 	.string	""
        /*0030*/ 	.string	"ptxas"
        /*0030*/ 	.string	"Cuda compilation tools, release 13.0, V13.0.88"
        /*0030*/ 	.string	"Build cuda_13.0.r13.0/compiler.36424714_0"
        /*0030*/ 	.string	"-arch sm_100 -m 64 "



//--------------------- .note.nv.cuinfo           --------------------------
	.section	.note.nv.cuinfo,"",@"SHT_NOTE"
	.sectionflags	@"SHF_NOTE_NV_CUINFO"
        /*0018*/ 	.short	0x0002
        /*001a*/ 	.short	0x0064
        /*001c*/ 	.short	0x0082
	.zero		2


//--------------------- .nv.info                  --------------------------
	.section	.nv.info,"",@"SHT_CUDA_INFO"
	.align	4


	//----- nvinfo : EIATTR_REGCOUNT
	.align		4
        /*0000*/ 	.byte	0x04, 0x2f
        /*0002*/ 	.short	(.L_10 - .L_9)
	.align		4
.L_9:
        /*0004*/ 	.word	index@(_Z22dropout_forward_kernelPfPKfS_ifyb)
        /*0008*/ 	.word	0x0000001f


	//----- nvinfo : EIATTR_FRAME_SIZE
	.align		4
.L_10:
        /*000c*/ 	.byte	0x04, 0x11
        /*000e*/ 	.short	(.L_12 - .L_11)
	.align		4
.L_11:
        /*0010*/ 	.word	index@($__internal_1_$__cuda_sm20_rcp_rn_f32_slowpath)
        /*0014*/ 	.word	0x00000030


	//----- nvinfo : EIATTR_FRAME_SIZE
	.align		4
.L_12:
        /*0018*/ 	.byte	0x04, 0x11
        /*001a*/ 	.short	(.L_14 - .L_13)
	.align		4
.L_13:
        /*001c*/ 	.word	index@(_Z22dropout_forward_kernelPfPKfS_ifyb)
        /*0020*/ 	.word	0x00000030


	//----- nvinfo : EIATTR_REGCOUNT
	.align		4
.L_14:
        /*0024*/ 	.byte	0x04, 0x2f
        /*0026*/ 	.short	(.L_16 - .L_15)
	.align		4
.L_15:
        /*0028*/ 	.word	index@(_Z23dropout_backward_kernelPfPKfS1_if)
        /*002c*/ 	.word	0x0000000e


	//----- nvinfo : EIATTR_FRAME_SIZE
	.align		4
.L_16:
        /*0030*/ 	.byte	0x04, 0x11
        /*0032*/ 	.short	(.L_18 - .L_17)
	.align		4
.L_17:
        /*0034*/ 	.word	index@($__internal_0_$__cuda_sm20_rcp_rn_f32_slowpath)
        /*0038*/ 	.word	0x00000000


	//----- nvinfo : EIATTR_FRAME_SIZE
	.align		4
.L_18:
        /*003c*/ 	.byte	0x04, 0x11
        /*003e*/ 	.short	(.L_20 - .L_19)
	.align		4
.L_19:
        /*0040*/ 	.word	index@(_Z23dropout_backward_kernelPfPKfS1_if)
        /*0044*/ 	.word	0x00000000


	//----- nvinfo : EIATTR_MIN_STACK_SIZE
	.align		4
.L_20:
        /*0048*/ 	.byte	0x04, 0x12
        /*004a*/ 	.short	(.L_22 - .L_21)
	.align		4
.L_21:
        /*004c*/ 	.word	index@(_Z23dropout_backward_kernelPfPKfS1_if)
        /*0050*/ 	.word	0x00000000


	//----- nvinfo : EIATTR_MIN_STACK_SIZE
	.align		4
.L_22:
        /*0054*/ 	.byte	0x04, 0x12
        /*0056*/ 	.short	(.L_24 - .L_23)
	.align		4
.L_23:
        /*0058*/ 	.word	index@(_Z22dropout_forward_kernelPfPKfS_ifyb)
        /*005c*/ 	.word	0x00000030
.L_24:


//--------------------- .nv.compat                --------------------------
	.section	.nv.compat,"",@"SHT_CUDA_COMPAT_INFO"
	.align	4
        /*0000*/ 	.byte	0x02, 0x09, 0x00, 0x00, 0x02, 0x02, 0x01, 0x00, 0x02, 0x05, 0x05, 0x00, 0x03, 0x07, 0x01, 0x01
        /*0010*/ 	.byte	0x02, 0x03, 0x00, 0x00, 0x02, 0x06, 0x01, 0x00, 0x04, 0x0b, 0x08, 0x00, 0x09, 0x00, 0x00, 0x00
        /*0020*/ 	.byte	0x00, 0x00, 0x00, 0x00


//--------------------- .nv.info._Z23dropout_backward_kernelPfPKfS1_if --------------------------
	.section	.nv.info._Z23dropout_backward_kernelPfPKfS1_if,"",@"SHT_CUDA_INFO"
	.sectionflags	@""
	.align	4


	//----- nvinfo : EIATTR_CUDA_API_VERSION
	.align		4
        /*0000*/ 	.byte	0x04, 0x37
        /*0002*/ 	.short	(.L_26 - .L_25)
.L_25:
        /*0004*/ 	.word	0x00000082


	//----- nvinfo : EIATTR_KPARAM_INFO
	.align		4
.L_26:
        /*0008*/ 	.byte	0x04, 0x17
        /*000a*/ 	.short	(.L_28 - .L_27)
.L_27:
        /*000c*/ 	.word	0x00000000
        /*0010*/ 	.short	0x0004
        /*0012*/ 	.short	0x001c
        /*0014*/ 	.byte	0x00, 0xf0, 0x11, 0x00


	//----- nvinfo : EIATTR_KPARAM_INFO
	.align		4
.L_28:
        /*0018*/ 	.byte	0x04, 0x17
        /*001a*/ 	.short	(.L_30 - .L_29)
.L_29:
        /*001c*/ 	.word	0x00000000
        /*0020*/ 	.short	0x0003
        /*0022*/ 	.short	0x0018
        /*0024*/ 	.byte	0x00, 0xf0, 0x11, 0x00


	//----- nvinfo : EIATTR_KPARAM_INFO
	.align		4
.L_30:
        /*0028*/ 	.byte	0x04, 0x17
        /*002a*/ 	.short	(.L_32 - .L_31)
.L_31:
        /*002c*/ 	.word	0x00000000
        /*0030*/ 	.short	0x0002
        /*0032*/ 	.short	0x0010
        /*0034*/ 	.byte	0x00, 0xf5, 0x21, 0x00


	//----- nvinfo : EIATTR_KPARAM_INFO
	.align		4
.L_32:
        /*0038*/ 	.byte	0x04, 0x17
        /*003a*/ 	.short	(.L_34 - .L_33)
.L_33:
        /*003c*/ 	.word	0x00000000
        /*0040*/ 	.short	0x0001
        /*0042*/ 	.short	0x0008
        /*0044*/ 	.byte	0x00, 0xf5, 0x21, 0x00


	//----- nvinfo : EIATTR_KPARAM_INFO
	.align		4
.L_34:
        /*0048*/ 	.byte	0x04, 0x17
        /*004a*/ 	.short	(.L_36 - .L_35)
.L_35:
        /*004c*/ 	.word	0x00000000
        /*0050*/ 	.short	0x0000
        /*0052*/ 	.short	0x0000
        /*0054*/ 	.byte	0x00, 0xf5, 0x21, 0x00


	//----- nvinfo : EIATTR_SPARSE_MMA_MASK
	.align		4
.L_36:
        /*0058*/ 	.byte	0x03, 0x50
        /*005a*/ 	.short	0x0000


	//----- nvinfo : EIATTR_MAXREG_COUNT
	.align		4
        /*005c*/ 	.byte	0x03, 0x1b
        /*005e*/ 	.short	0x00ff


	//----- nvinfo : EIATTR_MERCURY_ISA_VERSION
	.align		4
        /*0060*/ 	.byte	0x03, 0x5f
        /*0062*/ 	.short	0x0101


	//----- nvinfo : EIATTR_VRC_CTA_INIT_COUNT
	.align		4
        /*0064*/ 	.byte	0x02, 0x4a
	.zero		1
	.zero		1


	//----- nvinfo : EIATTR_EXIT_INSTR_OFFSETS
	.align		4
        /*0068*/ 	.byte	0x04, 0x1c
        /*006a*/ 	.short	(.L_38 - .L_37)


	//   ....[0]....
.L_37:
        /*006c*/ 	.word	0x00000070


	//   ....[1]....
        /*0070*/ 	.word	0x00000220


	//----- nvinfo : EIATTR_CRS_STACK_SIZE
	.align		4
.L_38:
        /*0074*/ 	.byte	0x04, 0x1e
        /*0076*/ 	.short	(.L_40 - .L_39)
.L_39:
        /*0078*/ 	.word	0x00000000


	//----- nvinfo : EIATTR_CBANK_PARAM_SIZE
	.align		4
.L_40:
        /*007c*/ 	.byte	0x03, 0x19
        /*007e*/ 	.short	0x0020


	//----- nvinfo : EIATTR_PARAM_CBANK
	.align		4
        /*0080*/ 	.byte	0x04, 0x0a
        /*0082*/ 	.short	(.L_42 - .L_41)
	.align		4
.L_41:
        /*0084*/ 	.word	index@(.nv.constant0._Z23dropout_backward_kernelPfPKfS1_if)
        /*0088*/ 	.short	0x0380
        /*008a*/ 	.short	0x0020


	//----- nvinfo : EIATTR_SW_WAR
	.align		4
.L_42:
        /*008c*/ 	.byte	0x04, 0x36
        /*008e*/ 	.short	(.L_44 - .L_43)
.L_43:
        /*0090*/ 	.word	0x00000008
.L_44:


//--------------------- .nv.info._Z22dropout_forward_kernelPfPKfS_ifyb --------------------------
	.section	.nv.info._Z22dropout_forward_kernelPfPKfS_ifyb,"",@"SHT_CUDA_INFO"
	.sectionflags	@""
	.align	4


	//----- nvinfo : EIATTR_CUDA_API_VERSION
	.align		4
        /*0000*/ 	.byte	0x04, 0x37
        /*0002*/ 	.short	(.L_46 - .L_45)
.L_45:
        /*0004*/ 	.word	0x00000082


	//----- nvinfo : EIATTR_KPARAM_INFO
	.align		4
.L_46:
        /*0008*/ 	.byte	0x04, 0x17
        /*000a*/ 	.short	(.L_48 - .L_47)
.L_47:
        /*000c*/ 	.word	0x00000000
        /*0010*/ 	.short	0x0006
        /*0012*/ 	.short	0x0028
        /*0014*/ 	.byte	0x00, 0xf0, 0x05, 0x00


	//----- nvinfo : EIATTR_KPARAM_INFO
	.align		4
.L_48:
        /*0018*/ 	.byte	0x04, 0x17
        /*001a*/ 	.short	(.L_50 - .L_49)
.L_49:
        /*001c*/ 	.word	0x00000000
        /*0020*/ 	.short	0x0005
        /*0022*/ 	.short	0x0020
        /*0024*/ 	.byte	0x00, 0xf0, 0x21, 0x00


	//----- nvinfo : EIATTR_KPARAM_INFO
	.align		4
.L_50:
        /*0028*/ 	.byte	0x04, 0x17
        /*002a*/ 	.short	(.L_52 - .L_51)
.L_51:
        /*002c*/ 	.word	0x00000000
        /*0030*/ 	.short	0x0004
        /*0032*/ 	.short	0x001c
        /*0034*/ 	.byte	0x00, 0xf0, 0x11, 0x00


	//----- nvinfo : EIATTR_KPARAM_INFO
	.align		4
.L_52:
        /*0038*/ 	.byte	0x04, 0x17
        /*003a*/ 	.short	(.L_54 - .L_53)
.L_53:
        /*003c*/ 	.word	0x00000000
        /*0040*/ 	.short	0x0003
        /*0042*/ 	.short	0x0018
        /*0044*/ 	.byte	0x00, 0xf0, 0x11, 0x00


	//----- nvinfo : EIATTR_KPARAM_INFO
	.align		4
.L_54:
        /*0048*/ 	.byte	0x04, 0x17
        /*004a*/ 	.short	(.L_56 - .L_55)
.L_55:
        /*004c*/ 	.word	0x00000000
        /*0050*/ 	.short	0x0002
        /*0052*/ 	.short	0x0010
        /*0054*/ 	.byte	0x00, 0xf5, 0x21, 0x00


	//----- nvinfo : EIATTR_KPARAM_INFO
	.align		4
.L_56:
        /*0058*/ 	.byte	0x04, 0x17
        /*005a*/ 	.short	(.L_58 - .L_57)
.L_57:
        /*005c*/ 	.word	0x00000000
        /*0060*/ 	.short	0x0001
        /*0062*/ 	.short	0x0008
        /*0064*/ 	.byte	0x00, 0xf5, 0x21, 0x00


	//----- nvinfo : EIATTR_KPARAM_INFO
	.align		4
.L_58:
        /*0068*/ 	.byte	0x04, 0x17
        /*006a*/ 	.short	(.L_60 - .L_59)
.L_59:
        /*006c*/ 	.word	0x00000000
        /*0070*/ 	.short	0x0000
        /*0072*/ 	.short	0x0000
        /*0074*/ 	.byte	0x00, 0xf5, 0x21, 0x00


	//----- nvinfo : EIATTR_SPARSE_MMA_MASK
	.align		4
.L_60:
        /*0078*/ 	.byte	0x03, 0x50
        /*007a*/ 	.short	0x0000


	//----- nvinfo : EIATTR_MAXREG_COUNT
	.align		4
        /*007c*/ 	.byte	0x03, 0x1b
        /*007e*/ 	.short	0x00ff


	//----- nvinfo : EIATTR_MERCURY_ISA_VERSION
	.align		4
        /*0080*/ 	.byte	0x03, 0x5f
        /*0082*/ 	.short	0x0101


	//----- nvinfo : EIATTR_VRC_CTA_INIT_COUNT
	.align		4
        /*0084*/ 	.byte	0x02, 0x4a
	.zero		1
	.zero		1


	//----- nvinfo : EIATTR_EXIT_INSTR_OFFSETS
	.align		4
        /*0088*/ 	.byte	0x04, 0x1c
        /*008a*/ 	.short	(.L_62 - .L_61)


	//   ....[0]....
.L_61:
        /*008c*/ 	.word	0x00000080


	//   ....[1]....
        /*0090*/ 	.word	0x000029d0


	//   ....[2]....
        /*0094*/ 	.word	0x00002a40


	//----- nvinfo : EIATTR_CRS_STACK_SIZE
	.align		4
.L_62:
        /*0098*/ 	.byte	0x04, 0x1e
        /*009a*/ 	.short	(.L_64 - .L_63)
.L_63:
        /*009c*/ 	.word	0x00000000


	//----- nvinfo : EIATTR_CBANK_PARAM_SIZE
	.align		4
.L_64:
        /*00a0*/ 	.byte	0x03, 0x19
        /*00a2*/ 	.short	0x0029


	//----- nvinfo : EIATTR_PARAM_CBANK
	.align		4
        /*00a4*/ 	.byte	0x04, 0x0a
        /*00a6*/ 	.short	(.L_66 - .L_65)
	.align		4
.L_65:
        /*00a8*/ 	.word	index@(.nv.constant0._Z22dropout_forward_kernelPfPKfS_ifyb)
        /*00ac*/ 	.short	0x0380
        /*00ae*/ 	.short	0x0029


	//----- nvinfo : EIATTR_SW_WAR
	.align		4
.L_66:
        /*00b0*/ 	.byte	0x04, 0x36
        /*00b2*/ 	.short	(.L_68 - .L_67)
.L_67:
        /*00b4*/ 	.word	0x00000008
.L_68:


//--------------------- .nv.callgraph             --------------------------
	.section	.nv.callgraph,"",@"SHT_CUDA_CALLGRAPH"
	.align	4
	.sectionentsize	8
	.align		4
        /*0000*/ 	.word	0x00000000
	.align		4
        /*0004*/ 	.word	0xffffffff
	.align		4
        /*0008*/ 	.word	0x00000000
	.align		4
        /*000c*/ 	.word	0xfffffffe
	.align		4
        /*0010*/ 	.word	0x00000000
	.align		4
        /*0014*/ 	.word	0xfffffffd
	.align		4
        /*0018*/ 	.word	0x00000000
	.align		4
        /*001c*/ 	.word	0xfffffffc


//--------------------- .nv.constant4             --------------------------
	.section	.nv.constant4,"a",@progbits
	.align	8
	.align		8
.nv.constant4:
        /*0000*/ 	.dword	precalc_xorwow_matrix
	.align		8
        /*0008*/ 	.dword	precalc_xorwow_offset_matrix
	.align		8
        /*0010*/ 	.dword	mrg32k3aM1
	.align		8
        /*0018*/ 	.dword	mrg32k3aM2
	.align		8
        /*0020*/ 	.dword	mrg32k3aM1SubSeq
	.align		8
        /*0028*/ 	.dword	mrg32k3aM2SubSeq
	.align		8
        /*0030*/ 	.dword	mrg32k3aM1Seq
	.align		8
        /*0038*/ 	.dword	mrg32k3aM2Seq


//--------------------- .nv.constant3             --------------------------
	.section	.nv.constant3,"a",@progbits
	.align	8
.nv.constant3:
	.type		__cr_lgamma_table,@object
	.size		__cr_lgamma_table,(.L_8 - __cr_lgamma_table)
__cr_lgamma_table:
        /*0000*/ 	.byte	0x00, 0x00, 0x00, 0x00, 0x00, 0x00, 0x00, 0x00, 0x00, 0x00, 0x00, 0x00, 0x00, 0x00, 0x00, 0x00
        /*0010*/ 	.byte	0xef, 0x39, 0xfa, 0xfe, 0x42, 0x2e, 0xe6, 0x3f, 0x02, 0x20, 0x2a, 0xfa, 0x0b, 0xab, 0xfc, 0x3f
        /*0020*/ 	.byte	0xf9, 0x2c, 0x92, 0x7c, 0xa7, 0x6c, 0x09, 0x40, 0xc9, 0x79, 0x44, 0x3c, 0x64, 0x26, 0x13, 0x40
        /*0030*/ 	.byte	0xca, 0x01, 0xcf, 0x3a, 0x27, 0x51, 0x1a, 0x40, 0x30, 0xcc, 0x2d, 0xf3, 0xe1, 0x0c, 0x21, 0x40
        /*0040*/ 	.byte	0x0d, 0xb7, 0xfc, 0x82, 0x8e, 0x35, 0x25, 0x40
.L_8:


//--------------------- .text._Z23dropout_backward_kernelPfPKfS1_if --------------------------
	.section	.text._Z23dropout_backward_kernelPfPKfS1_if,"ax",@progbits
	.align	128
        .global         _Z23dropout_backward_kernelPfPKfS1_if
        .type           _Z23dropout_backward_kernelPfPKfS1_if,@function
        .size           _Z23dropout_backward_kernelPfPKfS1_if,(.L_x_24 - _Z23dropout_backward_kernelPfPKfS1_if)
        .other          _Z23dropout_backward_kernelPfPKfS1_if,@"STO_CUDA_ENTRY STV_DEFAULT"
_Z23dropout_backward_kernelPfPKfS1_if:
.text._Z23dropout_backward_kernelPfPKfS1_if:
[----:B------:R-:W-:Y:S01]  /*0000*/  LDC R1, c[0x0][0x37c] ;  /* 0x0000df00ff017b82 */ /* 0x000fe20000000800 */
[----:B------:R-:W0:Y:S07]  /*0010*/  S2R R3, SR_TID.X ;  /* 0x0000000000037919 */ /* 0x000e2e0000002100 */
[----:B------:R-:W0:Y:S01]  /*0020*/  S2UR UR4, SR_CTAID.X ;  /* 0x00000000000479c3 */ /* 0x000e220000002500 */
[----:B------:R-:W1:Y:S07]  /*0030*/  LDCU UR5, c[0x0][0x398] ;  /* 0x00007300ff0577ac */ /* 0x000e6e0008000800 */
[----:B------:R-:W0:Y:S02]  /*0040*/  LDC R2, c[0x0][0x360] ;  /* 0x0000d800ff027b82 */ /* 0x000e240000000800 */
[----:B0-----:R-:W-:-:S05]  /*0050*/  IMAD R2, R2, UR4, R3 ;  /* 0x0000000402027c24 */ /* 0x001fca000f8e0203 */
[----:B-1----:R-:W-:-:S13]  /*0060*/  ISETP.GE.AND P0, PT, R2, UR5, PT ;  /* 0x0000000502007c0c */ /* 0x002fda000bf06270 */
[----:B------:R-:W-:Y:S05]  /*0070*/  @P0 EXIT ;  /* 0x000000000000094d */ /* 0x000fea0003800000 */
[----:B------:R-:W0:Y:S01]  /*0080*/  LDC R0, c[0x0][0x39c] ;  /* 0x0000e700ff007b82 */ /* 0x000e220000000800 */
[----:B------:R-:W1:Y:S01]  /*0090*/  LDCU.64 UR4, c[0x0][0x358] ;  /* 0x00006b00ff0477ac */ /* 0x000e620008000a00 */
[----:B0-----:R-:W-:-:S04]  /*00a0*/  FADD R0, -R0, 1 ;  /* 0x3f80000000007421 */ /* 0x001fc80000000100 */
[----:B------:R-:W-:-:S05]  /*00b0*/  VIADD R3, R0, 0x1800000 ;  /* 0x0180000000037836 */ /* 0x000fca0000000000 */
[----:B------:R-:W-:-:S04]  /*00c0*/  LOP3.LUT R3, R3, 0x7f800000, RZ, 0xc0, !PT ;  /* 0x7f80000003037812 */ /* 0x000fc800078ec0ff */
[----:B------:R-:W-:-:S13]  /*00d0*/  ISETP.GT.U32.AND P0, PT, R3, 0x1ffffff, PT ;  /* 0x01ffffff0300780c */ /* 0x000fda0003f04070 */
[----:B-1----:R-:W-:Y:S05]  /*00e0*/  @P0 BRA `(.L_x_0) ;  /* 0x0000000000100947 */ /* 0x002fea0003800000 */
[----:B------:R-:W-:-:S07]  /*00f0*/  MOV R4, 0x110 ;  /* 0x0000011000047802 */ /* 0x000fce0000000f00 */
[----:B------:R-:W-:Y:S05]  /*0100*/  CALL.REL.NOINC `($__internal_0_$__cuda_sm20_rcp_rn_f32_slowpath) ;  /* 0x0000000000487944 */ /* 0x000fea0003c00000 */
[----:B------:R-:W-:Y:S01]  /*0110*/  IMAD.MOV.U32 R10, RZ, RZ, R3 ;  /* 0x000000ffff0a7224 */ /* 0x000fe200078e0003 */
[----:B------:R-:W-:Y:S06]  /*0120*/  BRA `(.L_x_1) ;  /* 0x0000000000107947 */ /* 0x000fec0003800000 */
.L_x_0:
[----:B------:R-:W0:Y:S02]  /*0130*/  MUFU.RCP R3, R0 ;  /* 0x0000000000037308 */ /* 0x000e240000001000 */
[----:B0-----:R-:W-:-:S04]  /*0140*/  FFMA R4, R0, R3, -1 ;  /* 0xbf80000000047423 */ /* 0x001fc80000000003 */
[----:B------:R-:W-:-:S04]  /*0150*/  FADD.FTZ R4, -R4, -RZ ;  /* 0x800000ff04047221 */ /* 0x000fc80000010100 */
[----:B------:R-:W-:-:S07]  /*0160*/  FFMA R10, R3, R4, R3 ;  /* 0x00000004030a7223 */ /* 0x000fce0000000003 */
.L_x_1:
[----:B------:R-:W0:Y:S08]  /*0170*/  LDC.64 R4, c[0x0][0x388] ;  /* 0x0000e200ff047b82 */ /* 0x000e300000000a00 */
[----:B------:R-:W1:Y:S08]  /*0180*/  LDC.64 R6, c[0x0][0x390] ;  /* 0x0000e400ff067b82 */ /* 0x000e700000000a00 */
[----:B------:R-:W2:Y:S01]  /*0190*/  LDC.64 R8, c[0x0][0x380] ;  /* 0x0000e000ff087b82 */ /* 0x000ea20000000a00 */
[----:B0-----:R-:W-:-:S06]  /*01a0*/  IMAD.WIDE R4, R2, 0x4, R4 ;  /* 0x0000000402047825 */ /* 0x001fcc00078e0204 */
[----:B------:R-:W3:Y:S01]  /*01b0*/  LDG.E R4, desc[UR4][R4.64] ;  /* 0x0000000404047981 */ /* 0x000ee2000c1e1900 */
[----:B-1----:R-:W-:-:S06]  /*01c0*/  IMAD.WIDE R6, R2, 0x4, R6 ;  /* 0x0000000402067825 */ /* 0x002fcc00078e0206 */
[----:B------:R-:W3:Y:S01]  /*01d0*/  LDG.E R7, desc[UR4][R6.64] ;  /* 0x0000000406077981 */ /* 0x000ee2000c1e1900 */
[----:B--2---:R-:W-:-:S04]  /*01e0*/  IMAD.WIDE R2, R2, 0x4, R8 ;  /* 0x0000000402027825 */ /* 0x004fc800078e0208 */
[----:B---3--:R-:W-:-:S04]  /*01f0*/  FMUL R11, R4, R7 ;  /* 0x00000007040b7220 */ /* 0x008fc80000400000 */
[----:B------:R-:W-:-:S05]  /*0200*/  FMUL R11, R11, R10 ;  /* 0x0000000a0b0b7220 */ /* 0x000fca0000400000 */
[----:B------:R-:W-:Y:S01]  /*0210*/  STG.E desc[UR4][R2.64], R11 ;  /* 0x0000000b02007986 */ /* 0x000fe2000c101904 */
[----:B------:R-:W-:Y:S05]  /*0220*/  EXIT ;  /* 0x000000000000794d */ /* 0x000fea0003800000 */
        .weak           $__internal_0_$__cuda_sm20_rcp_rn_f32_slowpath
        .type           $__internal_0_$__cuda_sm20_rcp_rn_f32_slowpath,@function
        .size           $__internal_0_$__cuda_sm20_rcp_rn_f32_slowpath,(.L_x_24 - $__internal_0_$__cuda_sm20_rcp_rn_f32_slowpath)
$__internal_0_$__cuda_sm20_rcp_rn_f32_slowpath:
[----:B------:R-:W-:-:S05]  /*0230*/  IMAD.SHL.U32 R3, R0, 0x2, RZ ;  /* 0x0000000200037824 */ /* 0x000fca00078e00ff */
[----:B------:R-:W-:-:S04]  /*0240*/  SHF.R.U32.HI R3, RZ, 0x18, R3 ;  /* 0x00000018ff037819 */ /* 0x000fc80000011603 */
[----:B------:R-:W-:-:S13]  /*0250*/  ISETP.NE.U32.AND P0, PT, R3, RZ, PT ;  /* 0x000000ff0300720c */ /* 0x000fda0003f05070 */
[----:B------:R-:W-:Y:S05]  /*0260*/  @P0 BRA `(.L_x_2) ;  /* 0x00000000002c0947 */ /* 0x000fea0003800000 */
[----:B------:R-:W-:-:S04]  /*0270*/  SHF.L.U32 R3, R0, 0x1, RZ ;  /* 0x0000000100037819 */ /* 0x000fc800000006ff */
[----:B------:R-:W-:-:S13]  /*0280*/  ISETP.NE.AND P0, PT, R3, RZ, PT ;  /* 0x000000ff0300720c */ /* 0x000fda0003f05270 */
[----:B------:R2:W3:Y:S01]  /*0290*/  @!P0 MUFU.RCP R3, R0 ;  /* 0x0000000000038308 */ /* 0x0004e20000001000 */
[----:B------:R-:W-:Y:S05]  /*02a0*/  @!P0 BRA `(.L_x_3) ;  /* 0x0000000000a48947 */ /* 0x000fea0003800000 */
[----:B------:R-:W-:-:S04]  /*02b0*/  FFMA R5, R0, 1.84467440737095516160e+19, RZ ;  /* 0x5f80000000057823 */ /* 0x000fc800000000ff */
[----:B--2---:R-:W3:Y:S02]  /*02c0*/  MUFU.RCP R0, R5 ;  /* 0x0000000500007308 */ /* 0x004ee40000001000 */
[----:B---3--:R-:W-:-:S04]  /*02d0*/  FFMA R3, R5, R0, -1 ;  /* 0xbf80000005037423 */ /* 0x008fc80000000000 */
[----:B------:R-:W-:-:S04]  /*02e0*/  FADD.FTZ R3, -R3, -RZ ;  /* 0x800000ff03037221 */ /* 0x000fc80000010100 */
[----:B------:R-:W-:-:S04]  /*02f0*/  FFMA R0, R0, R3, R0 ;  /* 0x0000000300007223 */ /* 0x000fc80000000000 */
[----:B------:R-:W-:Y:S01]  /*0300*/  FFMA R3, R0, 1.84467440737095516160e+19, RZ ;  /* 0x5f80000000037823 */ /* 0x000fe200000000ff */
[----:B------:R-:W-:Y:S06]  /*0310*/  BRA `(.L_x_3) ;  /* 0x0000000000887947 */ /* 0x000fec0003800000 */
.L_x_2:
[----:B------:R-:W-:-:S05]  /*0320*/  VIADD R5, R3, 0xffffff03 ;  /* 0xffffff0303057836 */ /* 0x000fca0000000000 */
[----:B------:R-:W-:-:S13]  /*0330*/  ISETP.GT.U32.AND P0, PT, R5, 0x1, PT ;  /* 0x000000010500780c */ /* 0x000fda0003f04070 */
[----:B------:R-:W-:Y:S05]  /*0340*/  @P0 BRA `(.L_x_4) ;  /* 0x0000000000780947 */ /* 0x000fea0003800000 */
[----:B------:R-:W-:Y:S01]  /*0350*/  LOP3.LUT R6, R0, 0x7fffff, RZ, 0xc0, !PT ;  /* 0x007fffff00067812 */ /* 0x000fe200078ec0ff */
[----:B------:R-:W-:Y:S02]  /*0360*/  IMAD.MOV.U32 R10, RZ, RZ, 0x3 ;  /* 0x00000003ff0a7424 */ /* 0x000fe400078e00ff */
[----:B------:R-:W-:Y:S01]  /*0370*/  VIADD R3, R3, 0xffffff04 ;  /* 0xffffff0403037836 */ /* 0x000fe20000000000 */
[----:B------:R-:W-:Y:S02]  /*0380*/  LOP3.LUT R6, R6, 0x3f800000, RZ, 0xfc, !PT ;  /* 0x3f80000006067812 */ /* 0x000fe400078efcff */
[----:B------:R-:W-:Y:S02]  /*0390*/  SHF.L.U32 R11, R10, R5, RZ ;  /* 0x000000050a0b7219 */ /* 0x000fe400000006ff */
[----:B------:R-:W0:Y:S02]  /*03a0*/  MUFU.RCP R7, R6 ;  /* 0x0000000600077308 */ /* 0x000e240000001000 */
[----:B0-----:R-:W-:-:S04]  /*03b0*/  FFMA R8, R6, R7, -1 ;  /* 0xbf80000006087423 */ /* 0x001fc80000000007 */
[----:B------:R-:W-:-:S04]  /*03c0*/  FADD.FTZ R8, -R8, -RZ ;  /* 0x800000ff08087221 */ /* 0x000fc80000010100 */
[CCC-:B------:R-:W-:Y:S01]  /*03d0*/  FFMA.RM R9, R7.reuse, R8.reuse, R7.reuse ;  /* 0x0000000807097223 */ /* 0x1c0fe20000004007 */
[----:B------:R-:W-:-:S04]  /*03e0*/  FFMA.RP R8, R7, R8, R7 ;  /* 0x0000000807087223 */ /* 0x000fc80000008007 */
[C---:B------:R-:W-:Y:S02]  /*03f0*/  LOP3.LUT R7, R9.reuse, 0x7fffff, RZ, 0xc0, !PT ;  /* 0x007fffff09077812 */ /* 0x040fe400078ec0ff */
[----:B------:R-:W-:Y:S02]  /*0400*/  FSETP.NEU.FTZ.AND P0, PT, R9, R8, PT ;  /* 0x000000080900720b */ /* 0x000fe40003f1d000 */
[----:B------:R-:W-:Y:S02]  /*0410*/  LOP3.LUT R8, R7, 0x800000, RZ, 0xfc, !PT ;  /* 0x0080000007087812 */ /* 0x000fe400078efcff */
[----:B------:R-:W-:Y:S02]  /*0420*/  SEL R7, RZ, 0xffffffff, !P0 ;  /* 0xffffffffff077807 */ /* 0x000fe40004000000 */
[----:B------:R-:W-:Y:S02]  /*0430*/  LOP3.LUT R6, R11, R8, RZ, 0xc0, !PT ;  /* 0x000000080b067212 */ /* 0x000fe400078ec0ff */
[----:B------:R-:W-:-:S02]  /*0440*/  IADD3 R7, PT, PT, -R7, RZ, RZ ;  /* 0x000000ff07077210 */ /* 0x000fc40007ffe1ff */
[-C--:B------:R-:W-:Y:S02]  /*0450*/  SHF.R.U32.HI R6, RZ, R5.reuse, R6 ;  /* 0x00000005ff067219 */ /* 0x080fe40000011606 */
[--C-:B------:R-:W-:Y:S02]  /*0460*/  LOP3.LUT P1, RZ, R7, R5, R8.reuse, 0xf8, !PT ;  /* 0x0000000507ff7212 */ /* 0x100fe4000782f808 */
[C---:B------:R-:W-:Y:S02]  /*0470*/  LOP3.LUT P0, RZ, R6.reuse, 0x1, RZ, 0xc0, !PT ;  /* 0x0000000106ff7812 */ /* 0x040fe4000780c0ff */
[----:B------:R-:W-:Y:S02]  /*0480*/  LOP3.LUT P2, RZ, R6, 0x2, RZ, 0xc0, !PT ;  /* 0x0000000206ff7812 */ /* 0x000fe4000784c0ff */
[----:B------:R-:W-:Y:S02]  /*0490*/  SHF.R.U32.HI R3, RZ, R3, R8 ;  /* 0x00000003ff037219 */ /* 0x000fe40000011608 */
[----:B------:R-:W-:-:S02]  /*04a0*/  PLOP3.LUT P0, PT, P0, P1, P2, 0xe0, 0x0 ;  /* 0x000000000000781c */ /* 0x000fc40000703c20 */
[----:B------:R-:W-:Y:S02]  /*04b0*/  LOP3.LUT P1, RZ, R0, 0x7fffff, RZ, 0xc0, !PT ;  /* 0x007fffff00ff7812 */ /* 0x000fe4000782c0ff */
[----:B------:R-:W-:-:S05]  /*04c0*/  SEL R5, RZ, 0x1, !P0 ;  /* 0x00000001ff057807 */ /* 0x000fca0004000000 */
[----:B------:R-:W-:-:S05]  /*04d0*/  IMAD.MOV R5, RZ, RZ, -R5 ;  /* 0x000000ffff057224 */ /* 0x000fca00078e0a05 */
[----:B------:R-:W-:-:S13]  /*04e0*/  ISETP.GE.AND P0, PT, R5, RZ, PT ;  /* 0x000000ff0500720c */ /* 0x000fda0003f06270 */
[----:B------:R-:W-:-:S05]  /*04f0*/  @!P0 IADD3 R3, PT, PT, R3, 0x1, RZ ;  /* 0x0000000103038810 */ /* 0x000fca0007ffe0ff */
[----:B------:R-:W-:-:S05]  /*0500*/  @!P1 IMAD.SHL.U32 R3, R3, 0x2, RZ ;  /* 0x0000000203039824 */ /* 0x000fca00078e00ff */
[----:B------:R-:W-:Y:S01]  /*0510*/  LOP3.LUT R3, R3, 0x80000000, R0, 0xf8, !PT ;  /* 0x8000000003037812 */ /* 0x000fe200078ef800 */
[----:B------:R-:W-:Y:S06]  /*0520*/  BRA `(.L_x_3) ;  /* 0x0000000000047947 */ /* 0x000fec0003800000 */
.L_x_4:
[----:B------:R0:W1:Y:S02]  /*0530*/  MUFU.RCP R3, R0 ;  /* 0x0000000000037308 */ /* 0x0000640000001000 */
.L_x_3:
[----:B------:R-:W-:-:S04]  /*0540*/  HFMA2 R5, -RZ, RZ, 0, 0 ;  /* 0x00000000ff057431 */ /* 0x000fc800000001ff */
[----:B0123--:R-:W-:Y:S05]  /*0550*/  RET.REL.NODEC R4 `(_Z23dropout_backward_kernelPfPKfS1_if) ;  /* 0xfffffff804a87950 */ /* 0x00ffea0003c3ffff */
.L_x_5:
[----:B------:R-:W-:-:S00]  /*0560*/  BRA `(.L_x_5) ;  /* 0xfffffffc00fc7947 */ /* 0x000fc0000383ffff */
[----:B------:R-:W-:-:S00]  /*0570*/  NOP ;  /* 0x0000000000007918 */ /* 0x000fc00000000000 */
        /* <DEDUP_REMOVED lines=8> */
.L_x_24:


//--------------------- .text._Z22dropout_forward_kernelPfPKfS_ifyb --------------------------
	.section	.text._Z22dropout_forward_kernelPfPKfS_ifyb,"ax",@progbits
	.align	128
        .global         _Z22dropout_forward_kernelPfPKfS_ifyb
        .type           _Z22dropout_forward_kernelPfPKfS_ifyb,@function
        .size           _Z22dropout_forward_kernelPfPKfS_ifyb,(.L_x_25 - _Z22dropout_forward_kernelPfPKfS_ifyb)
        .other          _Z22dropout_forward_kernelPfPKfS_ifyb,@"STO_CUDA_ENTRY STV_DEFAULT"
_Z22dropout_forward_kernelPfPKfS_ifyb:
.text._Z22dropout_forward_kernelPfPKfS_ifyb:
[----:B------:R-:W0:Y:S01]  /*0000*/  LDC R1, c[0x0][0x37c] ;  /* 0x0000df00ff017b82 */ /* 0x000e220000000800 */
[----:B------:R-:W1:Y:S07]  /*0010*/  S2R R3, SR_TID.X ;  /* 0x0000000000037919 */ /* 0x000e6e0000002100 */
[----:B------:R-:W1:Y:S01]  /*0020*/  S2UR UR4, SR_CTAID.X ;  /* 0x00000000000479c3 */ /* 0x000e620000002500 */
[----:B------:R-:W2:Y:S01]  /*0030*/  LDCU UR5, c[0x0][0x398] ;  /* 0x00007300ff0577ac */ /* 0x000ea20008000800 */
[----:B0-----:R-:W-:-:S06]  /*0040*/  VIADD R1, R1, 0xffffffd0 ;  /* 0xffffffd001017836 */ /* 0x001fcc0000000000 */
[----:B------:R-:W1:Y:S02]  /*0050*/  LDC R10, c[0x0][0x360] ;  /* 0x0000d800ff0a7b82 */ /* 0x000e640000000800 */
[----:B-1----:R-:W-:-:S05]  /*0060*/  IMAD R10, R10, UR4, R3 ;  /* 0x000000040a0a7c24 */ /* 0x002fca000f8e0203 */
[----:B--2---:R-:W-:-:S13]  /*0070*/  ISETP.GE.AND P0, PT, R10, UR5, PT ;  /* 0x000000050a007c0c */ /* 0x004fda000bf06270 */
[----:B------:R-:W-:Y:S05]  /*0080*/  @P0 EXIT ;  /* 0x000000000000094d */ /* 0x000fea0003800000 */
[----:B------:R-:W0:Y:S01]  /*0090*/  LDCU.U8 UR4, c[0x0][0x3a8] ;  /* 0x00007500ff0477ac */ /* 0x000e220008000000 */
[----:B------:R-:W1:Y:S01]  /*00a0*/  LDCU.64 UR6, c[0x0][0x358] ;  /* 0x00006b00ff0677ac */ /* 0x000e620008000a00 */
[----:B0-----:R-:W-:-:S04]  /*00b0*/  UPRMT UR4, UR4, 0x8880, URZ ;  /* 0x0000888004047896 */ /* 0x001fc800080000ff */
[----:B------:R-:W-:-:S09]  /*00c0*/  UISETP.NE.AND UP0, UPT, UR4, URZ, UPT ;  /* 0x000000ff0400728c */ /* 0x000fd2000bf05270 */
[----:B-1----:R-:W-:Y:S05]  /*00d0*/  BRA.U !UP0, `(.L_x_6) ;  /* 0x0000002908407547 */ /* 0x002fea000b800000 */
[----:B------:R-:W0:Y:S01]  /*00e0*/  LDC.64 R2, c[0x0][0x3a0] ;  /* 0x0000e800ff027b82 */ /* 0x000e220000000a00 */
[----:B------:R-:W-:Y:S01]  /*00f0*/  ISETP.NE.AND P0, PT, R10, RZ, PT ;  /* 0x000000ff0a00720c */ /* 0x000fe20003f05270 */
[----:B------:R-:W-:Y:S01]  /*0100*/  BSSY.RECONVERGENT B0, `(.L_x_7) ;  /* 0x000025e000007945 */ /* 0x000fe20003800200 */
[----:B0-----:R-:W-:Y:S02]  /*0110*/  LOP3.LUT R0, R2, 0xaad26b49, RZ, 0x3c, !PT ;  /* 0xaad26b4902007812 */ /* 0x001fe400078e3cff */
[----:B------:R-:W-:-:S03]  /*0120*/  LOP3.LUT R2, R3, 0xf7dcefdd, RZ, 0x3c, !PT ;  /* 0xf7dcefdd03027812 */ /* 0x000fc600078e3cff */
[----:B------:R-:W-:Y:S02]  /*0130*/  IMAD R0, R0, 0x4182bed5, RZ ;  /* 0x4182bed500007824 */ /* 0x000fe400078e02ff */
[----:B------:R-:W-:Y:S02]  /*0140*/  IMAD R9, R2, -0x658354e5, RZ ;  /* 0x9a7cab1b02097824 */ /* 0x000fe400078e02ff */
[C---:B------:R-:W-:Y:S01]  /*0150*/  VIADD R5, R0.reuse, 0x583f19 ;  /* 0x00583f1900057836 */ /* 0x040fe20000000000 */
[C---:B------:R-:W-:Y:S01]  /*0160*/  LOP3.LUT R6, R0.reuse, 0x159a55e5, RZ, 0x3c, !PT ;  /* 0x159a55e500067812 */ /* 0x040fe200078e3cff */
[C---:B------:R-:W-:Y:S01]  /*0170*/  VIADD R3, R0.reuse, 0x75bcd15 ;  /* 0x075bcd1500037836 */ /* 0x040fe20000000000 */
[----:B------:R-:W-:Y:S01]  /*0180*/  IADD3 R2, PT, PT, R0, 0x64f0c9, R9 ;  /* 0x0064f0c900027810 */ /* 0x000fe20007ffe009 */
[C---:B------:R-:W-:Y:S01]  /*0190*/  VIADD R7, R9.reuse, 0x1f123bb5 ;  /* 0x1f123bb509077836 */ /* 0x040fe20000000000 */
[----:B------:R-:W-:Y:S02]  /*01a0*/  LOP3.LUT R4, R9, 0x5491333, RZ, 0x3c, !PT ;  /* 0x0549133309047812 */ /* 0x000fe400078e3cff */
[----:B------:R-:W-:Y:S01]  /*01b0*/  SHF.R.S32.HI R0, RZ, 0x1f, R10 ;  /* 0x0000001fff007819 */ /* 0x000fe2000001140a */
[----:B------:R0:W-:Y:S04]  /*01c0*/  STL.64 [R1], R2 ;  /* 0x0000000201007387 */ /* 0x0001e80000100a00 */
[----:B------:R0:W-:Y:S04]  /*01d0*/  STL.64 [R1+0x8], R6 ;  /* 0x0000080601007387 */ /* 0x0001e80000100a00 */
[----:B------:R0:W-:Y:S01]  /*01e0*/  STL.64 [R1+0x10], R4 ;  /* 0x0000100401007387 */ /* 0x0001e20000100a00 */
[----:B------:R-:W-:Y:S05]  /*01f0*/  @!P0 BRA `(.L_x_8) ;  /* 0x0000002400388947 */ /* 0x000fea0003800000 */
[----:B------:R-:W-:Y:S02]  /*0200*/  IMAD.MOV.U32 R13, RZ, RZ, R0 ;  /* 0x000000ffff0d7224 */ /* 0x000fe400078e0000 */
[----:B------:R-:W-:Y:S02]  /*0210*/  IMAD.MOV.U32 R11, RZ, RZ, RZ ;  /* 0x000000ffff0b7224 */ /* 0x000fe400078e00ff */
[----:B0-----:R-:W-:-:S07]  /*0220*/  IMAD.MOV.U32 R2, RZ, RZ, R10 ;  /* 0x000000ffff027224 */ /* 0x001fce00078e000a */
.L_x_17:
[----:B------:R-:W-:Y:S01]  /*0230*/  LOP3.LUT R0, R2, 0x3, RZ, 0xc0, !PT ;  /* 0x0000000302007812 */ /* 0x000fe200078ec0ff */
[----:B------:R-:W-:Y:S03]  /*0240*/  BSSY.RECONVERGENT B1, `(.L_x_9) ;  /* 0x0000243000017945 */ /* 0x000fe60003800200 */
[----:B------:R-:W-:-:S04]  /*0250*/  ISETP.NE.U32.AND P0, PT, R0, RZ, PT ;  /* 0x000000ff0000720c */ /* 0x000fc80003f05070 */
[----:B------:R-:W-:-:S13]  /*0260*/  ISETP.NE.AND.EX P0, PT, RZ, RZ, PT, P0 ;  /* 0x000000ffff00720c */ /* 0x000fda0003f05300 */
[----:B0-----:R-:W-:Y:S05]  /*0270*/  @!P0 BRA `(.L_x_10) ;  /* 0x0000002000fc8947 */ /* 0x001fea0003800000 */
[----:B------:R-:W0:Y:S01]  /*0280*/  LDC.64 R8, c[0x4][RZ] ;  /* 0x01000000ff087b82 */ /* 0x000e220000000a00 */
[----:B------:R-:W-:Y:S01]  /*0290*/  IMAD.MOV.U32 R0, RZ, RZ, RZ ;  /* 0x000000ffff007224 */ /* 0x000fe200078e00ff */
[----:B------:R-:W-:Y:S02]  /*02a0*/  CS2R R4, SRZ ;  /* 0x0000000000047805 */ /* 0x000fe4000001ff00 */
[----:B------:R-:W-:Y:S01]  /*02b0*/  CS2R R6, SRZ ;  /* 0x0000000000067805 */ /* 0x000fe2000001ff00 */
[----:B------:R-:W-:Y:S02]  /*02c0*/  IMAD.MOV.U32 R3, RZ, RZ, RZ ;  /* 0x000000ffff037224 */ /* 0x000fe400078e00ff */
[----:B0-----:R-:W-:-:S07]  /*02d0*/  IMAD.WIDE.U32 R8, R11, 0xc80, R8 ;  /* 0x00000c800b087825 */ /* 0x001fce00078e0008 */
.L_x_12:
[----:B------:R-:W-:-:S06]  /*02e0*/  IMAD R12, R0, 0x4, R1 ;  /* 0x00000004000c7824 */ /* 0x000fcc00078e0201 */
[----:B------:R-:W5:Y:S01]  /*02f0*/  LDL R12, [R12+0x4] ;  /* 0x000004000c0c7983 */ /* 0x000f620000100800 */
[----:B------:R-:W-:-:S05]  /*0300*/  UMOV UR4, URZ ;  /* 0x000000ff00047c82 */ /* 0x000fca0008000000 */
.L_x_11:
[----:B-----5:R-:W-:Y:S01]  /*0310*/  SHF.R.U32.HI R22, RZ, UR4, R12 ;  /* 0x00000004ff167c19 */ /* 0x020fe2000801160c */
[----:B------:R-:W-:-:S03]  /*0320*/  IMAD.SHL.U32 R14, R0, 0x20, RZ ;  /* 0x00000020000e7824 */ /* 0x000fc600078e00ff */
[----:B------:R-:W-:Y:S01]  /*0330*/  LOP3.LUT R15, R22, 0x1, RZ, 0xc0, !PT ;  /* 0x00000001160f7812 */ /* 0x000fe200078ec0ff */
[----:B------:R-:W-:-:S03]  /*0340*/  VIADD R14, R14, UR4 ;  /* 0x000000040e0e7c36 */ /* 0x000fc60008000000 */
[----:B------:R-:W-:Y:S01]  /*0350*/  ISETP.NE.U32.AND P0, PT, R15, 0x1, PT ;  /* 0x000000010f00780c */ /* 0x000fe20003f05070 */
[----:B------:R-:W-:-:S03]  /*0360*/  IMAD R15, R14, 0x5, RZ ;  /* 0x000000050e0f7824 */ /* 0x000fc600078e02ff */
[----:B------:R-:W-:Y:S01]  /*0370*/  R2P PR, R22, 0x7e ;  /* 0x0000007e16007804 */ /* 0x000fe20000000000 */
[----:B------:R-:W-:-:S08]  /*0380*/  IMAD.WIDE.U32 R14, R15, 0x4, R8 ;  /* 0x000000040f0e7825 */ /* 0x000fd000078e0008 */
[----:B------:R-:W2:Y:S04]  /*0390*/  @!P0 LDG.E R16, desc[UR6][R14.64+0x10] ;  /* 0x000010060e108981 */ /* 0x000ea8000c1e1900 */
[----:B------:R-:W3:Y:S04]  /*03a0*/  @P1 LDG.E R18, desc[UR6][R14.64+0x24] ;  /* 0x000024060e121981 */ /* 0x000ee8000c1e1900 */
[----:B------:R-:W4:Y:S04]  /*03b0*/  @P2 LDG.E R20, desc[UR6][R14.64+0x38] ;  /* 0x000038060e142981 */ /* 0x000f28000c1e1900 */
[----:B------:R-:W4:Y:S04]  /*03c0*/  @P3 LDG.E R24, desc[UR6][R14.64+0x4c] ;  /* 0x00004c060e183981 */ /* 0x000f28000c1e1900 */
[----:B------:R-:W4:Y:S04]  /*03d0*/  @P4 LDG.E R26, desc[UR6][R14.64+0x60] ;  /* 0x000060060e1a4981 */ /* 0x000f28000c1e1900 */
[----:B------:R-:W4:Y:S04]  /*03e0*/  @!P0 LDG.E R17, desc[UR6][R14.64+0x4] ;  /* 0x000004060e118981 */ /* 0x000f28000c1e1900 */
[----:B------:R-:W4:Y:S04]  /*03f0*/  @!P0 LDG.E R19, desc[UR6][R14.64+0xc] ;  /* 0x00000c060e138981 */ /* 0x000f28000c1e1900 */
[----:B------:R-:W4:Y:S04]  /*0400*/  @P1 LDG.E R21, desc[UR6][R14.64+0x18] ;  /* 0x000018060e151981 */ /* 0x000f28000c1e1900 */
[----:B------:R-:W4:Y:S04]  /*0410*/  @P3 LDG.E R23, desc[UR6][R14.64+0x40] ;  /* 0x000040060e173981 */ /* 0x000f28000c1e1900 */
[----:B------:R-:W4:Y:S04]  /*0420*/  @P5 LDG.E R25, desc[UR6][R14.64+0x70] ;  /* 0x000070060e195981 */ /* 0x000f28000c1e1900 */
[----:B------:R-:W4:Y:S01]  /*0430*/  @P6 LDG.E R28, desc[UR6][R14.64+0x88] ;  /* 0x000088060e1c6981 */ /* 0x000f22000c1e1900 */
[----:B--2---:R-:W-:-:S03]  /*0440*/  @!P0 LOP3.LUT R5, R5, R16, RZ, 0x3c, !PT ;  /* 0x0000001005058212 */ /* 0x004fc600078e3cff */
[----:B------:R-:W2:Y:S01]  /*0450*/  @!P0 LDG.E R16, desc[UR6][R14.64] ;  /* 0x000000060e108981 */ /* 0x000ea2000c1e1900 */
[----:B---3--:R-:W-:-:S03]  /*0460*/  @P1 LOP3.LUT R5, R5, R18, RZ, 0x3c, !PT ;  /* 0x0000001205051212 */ /* 0x008fc600078e3cff */
[----:B------:R-:W3:Y:S01]  /*0470*/  @!P0 LDG.E R18, desc[UR6][R14.64+0x8] ;  /* 0x000008060e128981 */ /* 0x000ee2000c1e1900 */
[----:B----4-:R-:W-:-:S03]  /*0480*/  @P2 LOP3.LUT R5, R5, R20, RZ, 0x3c, !PT ;  /* 0x0000001405052212 */ /* 0x010fc600078e3cff */
[----:B------:R-:W4:Y:S01]  /*0490*/  @P1 LDG.E R20, desc[UR6][R14.64+0x14] ;  /* 0x000014060e141981 */ /* 0x000f22000c1e1900 */
[----:B------:R-:W-:-:S03]  /*04a0*/  @P3 LOP3.LUT R5, R5, R24, RZ, 0x3c, !PT ;  /* 0x0000001805053212 */ /* 0x000fc600078e3cff */
[----:B------:R-:W4:Y:S01]  /*04b0*/  @P5 LDG.E R24, desc[UR6][R14.64+0x74] ;  /* 0x000074060e185981 */ /* 0x000f22000c1e1900 */
[----:B------:R-:W-:-:S03]  /*04c0*/  @P4 LOP3.LUT R5, R5, R26, RZ, 0x3c, !PT ;  /* 0x0000001a05054212 */ /* 0x000fc600078e3cff */
[----:B------:R-:W4:Y:S01]  /*04d0*/  @P3 LDG.E R26, desc[UR6][R14.64+0x44] ;  /* 0x000044060e1a3981 */ /* 0x000f22000c1e1900 */
[----:B------:R-:W-:-:S03]  /*04e0*/  @!P0 LOP3.LUT R6, R6, R17, RZ, 0x3c, !PT ;  /* 0x0000001106068212 */ /* 0x000fc600078e3cff */
[----:B------:R-:W4:Y:S01]  /*04f0*/  @P1 LDG.E R17, desc[UR6][R14.64+0x20] ;  /* 0x000020060e111981 */ /* 0x000f22000c1e1900 */
[----:B------:R-:W-:-:S03]  /*0500*/  @!P0 LOP3.LUT R4, R4, R19, RZ, 0x3c, !PT ;  /* 0x0000001304048212 */ /* 0x000fc600078e3cff */
[----:B------:R-:W4:Y:S01]  /*0510*/  @P2 LDG.E R19, desc[UR6][R14.64+0x2c] ;  /* 0x00002c060e132981 */ /* 0x000f22000c1e1900 */
[----:B------:R-:W-:-:S03]  /*0520*/  @P1 LOP3.LUT R6, R6, R21, RZ, 0x3c, !PT ;  /* 0x0000001506061212 */ /* 0x000fc600078e3cff */
[----:B------:R-:W4:Y:S01]  /*0530*/  @P2 LDG.E R21, desc[UR6][R14.64+0x34] ;  /* 0x000034060e152981 */ /* 0x000f22000c1e1900 */
[----:B--2---:R-:W-:-:S03]  /*0540*/  @!P0 LOP3.LUT R3, R3, R16, RZ, 0x3c, !PT ;  /* 0x0000001003038212 */ /* 0x004fc600078e3cff */
[----:B------:R-:W2:Y:S01]  /*0550*/  @P1 LDG.E R16, desc[UR6][R14.64+0x1c] ;  /* 0x00001c060e101981 */ /* 0x000ea2000c1e1900 */
[----:B---3--:R-:W-:-:S03]  /*0560*/  @!P0 LOP3.LUT R7, R7, R18, RZ, 0x3c, !PT ;  /* 0x0000001207078212 */ /* 0x008fc600078e3cff */
[----:B------:R-:W3:Y:S01]  /*0570*/  @P2 LDG.E R18, desc[UR6][R14.64+0x28] ;  /* 0x000028060e122981 */ /* 0x000ee2000c1e1900 */
[----:B----4-:R-:W-:-:S03]  /*0580*/  @P1 LOP3.LUT R3, R3, R20, RZ, 0x3c, !PT ;  /* 0x0000001403031212 */ /* 0x010fc600078e3cff */
[----:B------:R-:W4:Y:S01]  /*0590*/  @P2 LDG.E R20, desc[UR6][R14.64+0x30] ;  /* 0x000030060e142981 */ /* 0x000f22000c1e1900 */
[----:B------:R-:W-:-:S03]  /*05a0*/  @P5 LOP3.LUT R5, R5, R24, RZ, 0x3c, !PT ;  /* 0x0000001805055212 */ /* 0x000fc600078e3cff */
[----:B------:R-:W4:Y:S01]  /*05b0*/  @P3 LDG.E R24, desc[UR6][R14.64+0x3c] ;  /* 0x00003c060e183981 */ /* 0x000f22000c1e1900 */
[----:B------:R-:W-:-:S03]  /*05c0*/  @P1 LOP3.LUT R4, R4, R17, RZ, 0x3c, !PT ;  /* 0x0000001104041212 */ /* 0x000fc600078e3cff */
[----:B------:R-:W4:Y:S01]  /*05d0*/  @P3 LDG.E R17, desc[UR6][R14.64+0x48] ;  /* 0x000048060e113981 */ /* 0x000f22000c1e1900 */
[----:B------:R-:W-:-:S03]  /*05e0*/  @P2 LOP3.LUT R6, R6, R19, RZ, 0x3c, !PT ;  /* 0x0000001306062212 */ /* 0x000fc600078e3cff */
[----:B------:R-:W4:Y:S01]  /*05f0*/  @P4 LDG.E R19, desc[UR6][R14.64+0x54] ;  /* 0x000054060e134981 */ /* 0x000f22000c1e1900 */
[----:B------:R-:W-:Y:S02]  /*0600*/  @P2 LOP3.LUT R4, R4, R21, RZ, 0x3c, !PT ;  /* 0x0000001504042212 */ /* 0x000fe400078e3cff */
[----:B------:R-:W-:Y:S01]  /*0610*/  @P3 LOP3.LUT R6, R6, R23, RZ, 0x3c, !PT ;  /* 0x0000001706063212 */ /* 0x000fe200078e3cff */
[----:B------:R-:W4:Y:S04]  /*0620*/  @P4 LDG.E R21, desc[UR6][R14.64+0x5c] ;  /* 0x00005c060e154981 */ /* 0x000f28000c1e1900 */
[----:B------:R-:W4:Y:S01]  /*0630*/  @P5 LDG.E R23, desc[UR6][R14.64+0x68] ;  /* 0x000068060e175981 */ /* 0x000f22000c1e1900 */
[----:B--2---:R-:W-:-:S03]  /*0640*/  @P1 LOP3.LUT R7, R7, R16, RZ, 0x3c, !PT ;  /* 0x0000001007071212 */ /* 0x004fc600078e3cff */
[----:B------:R-:W2:Y:S01]  /*0650*/  @P4 LDG.E R16, desc[UR6][R14.64+0x50] ;  /* 0x000050060e104981 */ /* 0x000ea2000c1e1900 */
[----:B---3--:R-:W-:-:S03]  /*0660*/  @P2 LOP3.LUT R3, R3, R18, RZ, 0x3c, !PT ;  /* 0x0000001203032212 */ /* 0x008fc600078e3cff */
[----:B------:R-:W3:Y:S01]  /*0670*/  @P4 LDG.E R18, desc[UR6][R14.64+0x58] ;  /* 0x000058060e124981 */ /* 0x000ee2000c1e1900 */
[----:B----4-:R-:W-:-:S03]  /*0680*/  @P2 LOP3.LUT R7, R7, R20, RZ, 0x3c, !PT ;  /* 0x0000001407072212 */ /* 0x010fc600078e3cff */
[----:B------:R-:W4:Y:S01]  /*0690*/  @P5 LDG.E R20, desc[UR6][R14.64+0x64] ;  /* 0x000064060e145981 */ /* 0x000f22000c1e1900 */
[----:B------:R-:W-:-:S03]  /*06a0*/  @P3 LOP3.LUT R3, R3, R24, RZ, 0x3c, !PT ;  /* 0x0000001803033212 */ /* 0x000fc600078e3cff */
[----:B------:R-:W4:Y:S01]  /*06b0*/  @P5 LDG.E R24, desc[UR6][R14.64+0x6c] ;  /* 0x00006c060e185981 */ /* 0x000f22000c1e1900 */
[----:B------:R-:W-:Y:S02]  /*06c0*/  LOP3.LUT P0, RZ, R22, 0x80, RZ, 0xc0, !PT ;  /* 0x0000008016ff7812 */ /* 0x000fe4000780c0ff */
[----:B------:R-:W-:Y:S02]  /*06d0*/  @P3 LOP3.LUT R7, R7, R26, RZ, 0x3c, !PT ;  /* 0x0000001a07073212 */ /* 0x000fe400078e3cff */
[----:B------:R-:W-:Y:S02]  /*06e0*/  @P3 LOP3.LUT R4, R4, R17, RZ, 0x3c, !PT ;  /* 0x0000001104043212 */ /* 0x000fe400078e3cff */
[----:B------:R-:W4:Y:S01]  /*06f0*/  @P6 LDG.E R17, desc[UR6][R14.64+0x7c] ;  /* 0x00007c060e116981 */ /* 0x000f22000c1e1900 */
[----:B------:R-:W-:-:S03]  /*0700*/  @P4 LOP3.LUT R6, R6, R19, RZ, 0x3c, !PT ;  /* 0x0000001306064212 */ /* 0x000fc600078e3cff */
[----:B------:R-:W4:Y:S01]  /*0710*/  @P6 LDG.E R19, desc[UR6][R14.64+0x84] ;  /* 0x000084060e136981 */ /* 0x000f22000c1e1900 */
[----:B------:R-:W-:-:S03]  /*0720*/  @P4 LOP3.LUT R4, R4, R21, RZ, 0x3c, !PT ;  /* 0x0000001504044212 */ /* 0x000fc600078e3cff */
[----:B------:R-:W4:Y:S01]  /*0730*/  @P0 LDG.E R26, desc[UR6][R14.64+0x9c] ;  /* 0x00009c060e1a0981 */ /* 0x000f22000c1e1900 */
[----:B------:R-:W-:-:S03]  /*0740*/  @P5 LOP3.LUT R6, R6, R23, RZ, 0x3c, !PT ;  /* 0x0000001706065212 */ /* 0x000fc600078e3cff */
        /* <DEDUP_REMOVED lines=10> */
[----:B------:R-:W-:Y:S02]  /*07f0*/  @P5 LOP3.LUT R4, R4, R25, RZ, 0x3c, !PT ;  /* 0x0000001904045212 */ /* 0x000fe400078e3cff */
[----:B------:R-:W-:Y:S02]  /*0800*/  @P6 LOP3.LUT R5, R5, R28, RZ, 0x3c, !PT ;  /* 0x0000001c05056212 */ /* 0x000fe400078e3cff */
[----:B------:R-:W-:Y:S02]  /*0810*/  @P6 LOP3.LUT R6, R6, R17, RZ, 0x3c, !PT ;  /* 0x0000001106066212 */ /* 0x000fe400078e3cff */
[----:B------:R-:W-:Y:S02]  /*0820*/  @P6 LOP3.LUT R4, R4, R19, RZ, 0x3c, !PT ;  /* 0x0000001304046212 */ /* 0x000fe400078e3cff */
[----:B------:R-:W-:Y:S02]  /*0830*/  @P0 LOP3.LUT R5, R5, R26, RZ, 0x3c, !PT ;  /* 0x0000001a05050212 */ /* 0x000fe400078e3cff */
[----:B------:R-:W-:-:S02]  /*0840*/  @P0 LOP3.LUT R6, R6, R21, RZ, 0x3c, !PT ;  /* 0x0000001506060212 */ /* 0x000fc400078e3cff */
[----:B------:R-:W-:Y:S02]  /*0850*/  @P0 LOP3.LUT R4, R4, R23, RZ, 0x3c, !PT ;  /* 0x0000001704040212 */ /* 0x000fe400078e3cff */
[----:B--2---:R-:W-:Y:S02]  /*0860*/  @P6 LOP3.LUT R3, R3, R16, RZ, 0x3c, !PT ;  /* 0x0000001003036212 */ /* 0x004fe400078e3cff */
[----:B---3--:R-:W-:Y:S02]  /*0870*/  @P6 LOP3.LUT R7, R7, R18, RZ, 0x3c, !PT ;  /* 0x0000001207076212 */ /* 0x008fe400078e3cff */
[----:B----4-:R-:W-:Y:S02]  /*0880*/  @P0 LOP3.LUT R3, R3, R20, RZ, 0x3c, !PT ;  /* 0x0000001403030212 */ /* 0x010fe400078e3cff */
[----:B------:R-:W-:Y:S02]  /*0890*/  @P0 LOP3.LUT R7, R7, R24, RZ, 0x3c, !PT ;  /* 0x0000001807070212 */ /* 0x000fe400078e3cff */
[----:B------:R-:W-:-:S13]  /*08a0*/  R2P PR, R22.B1, 0x7f ;  /* 0x0000007f16007804 */ /* 0x000fda0000001000 */
[----:B------:R-:W2:Y:S04]  /*08b0*/  @P0 LDG.E R18, desc[UR6][R14.64+0xa0] ;  /* 0x0000a0060e120981 */ /* 0x000ea8000c1e1900 */
[----:B------:R-:W3:Y:S04]  /*08c0*/  @P0 LDG.E R19, desc[UR6][R14.64+0xa4] ;  /* 0x0000a4060e130981 */ /* 0x000ee8000c1e1900 */
[----:B------:R-:W4:Y:S04]  /*08d0*/  @P0 LDG.E R20, desc[UR6][R14.64+0xa8] ;  /* 0x0000a8060e140981 */ /* 0x000f28000c1e1900 */
[----:B------:R-:W4:Y:S04]  /*08e0*/  @P0 LDG.E R21, desc[UR6][R14.64+0xac] ;  /* 0x0000ac060e150981 */ /* 0x000f28000c1e1900 */
[----:B------:R-:W4:Y:S04]  /*08f0*/  @P0 LDG.E R24, desc[UR6][R14.64+0xb0] ;  /* 0x0000b0060e180981 */ /* 0x000f28000c1e1900 */
[----:B------:R-:W4:Y:S04]  /*0900*/  @P1 LDG.E R16, desc[UR6][R14.64+0xbc] ;  /* 0x0000bc060e101981 */ /* 0x000f28000c1e1900 */
[----:B------:R-:W4:Y:S04]  /*0910*/  @P1 LDG.E R26, desc[UR6][R14.64+0xb4] ;  /* 0x0000b4060e1a1981 */ /* 0x000f28000c1e1900 */
        /* <DEDUP_REMOVED lines=11> */
[----:B------:R-:W-:Y:S01]  /*09d0*/  LOP3.LUT P0, RZ, R22, 0x8000, RZ, 0xc0, !PT ;  /* 0x0000800016ff7812 */ /* 0x000fe2000780c0ff */
[----:B------:R-:W4:Y:S01]  /*09e0*/  @P2 LDG.E R24, desc[UR6][R14.64+0xd8] ;  /* 0x0000d8060e182981 */ /* 0x000f22000c1e1900 */
[----:B------:R-:W-:-:S03]  /*09f0*/  @P1 LOP3.LUT R7, R7, R16, RZ, 0x3c, !PT ;  /* 0x0000001007071212 */ /* 0x000fc600078e3cff */
[----:B------:R-:W4:Y:S01]  /*0a00*/  @P2 LDG.E R22, desc[UR6][R14.64+0xd0] ;  /* 0x0000d0060e162981 */ /* 0x000f22000c1e1900 */
[----:B------:R-:W-:-:S03]  /*0a10*/  @P1 LOP3.LUT R3, R3, R26, RZ, 0x3c, !PT ;  /* 0x0000001a03031212 */ /* 0x000fc600078e3cff */
[----:B------:R-:W4:Y:S01]  /*0a20*/  @P3 LDG.E R16, desc[UR6][R14.64+0xe4] ;  /* 0x0000e4060e103981 */ /* 0x000f22000c1e1900 */
[----:B------:R-:W-:-:S03]  /*0a30*/  @P1 LOP3.LUT R6, R6, R23, RZ, 0x3c, !PT ;  /* 0x0000001706061212 */ /* 0x000fc600078e3cff */
[----:B------:R-:W4:Y:S01]  /*0a40*/  @P3 LDG.E R26, desc[UR6][R14.64+0xdc] ;  /* 0x0000dc060e1a3981 */ /* 0x000f22000c1e1900 */
[----:B------:R-:W-:-:S03]  /*0a50*/  @P1 LOP3.LUT R4, R4, R17, RZ, 0x3c, !PT ;  /* 0x0000001104041212 */ /* 0x000fc600078e3cff */
        /* <DEDUP_REMOVED lines=43> */
[----:B------:R-:W-:-:S04]  /*0d10*/  UIADD3 UR4, UPT, UPT, UR4, 0x10, URZ ;  /* 0x0000001004047890 */ /* 0x000fc8000fffe0ff */
[----:B------:R-:W-:Y:S01]  /*0d20*/  UISETP.NE.AND UP0, UPT, UR4, 0x20, UPT ;  /* 0x000000200400788c */ /* 0x000fe2000bf05270 */
[----:B--2---:R-:W-:Y:S02]  /*0d30*/  @P5 LOP3.LUT R5, R5, R18, RZ, 0x3c, !PT ;  /* 0x0000001205055212 */ /* 0x004fe400078e3cff */
[----:B---3--:R-:W-:Y:S02]  /*0d40*/  @P6 LOP3.LUT R6, R6, R19, RZ, 0x3c, !PT ;  /* 0x0000001306066212 */ /* 0x008fe400078e3cff */
[----:B----4-:R-:W-:Y:S02]  /*0d50*/  @P6 LOP3.LUT R3, R3, R20, RZ, 0x3c, !PT ;  /* 0x0000001403036212 */ /* 0x010fe400078e3cff */
[----:B------:R-:W-:Y:S02]  /*0d60*/  @P6 LOP3.LUT R4, R4, R21, RZ, 0x3c, !PT ;  /* 0x0000001504046212 */ /* 0x000fe400078e3cff */
[----:B------:R-:W-:Y:S02]  /*0d70*/  @P6 LOP3.LUT R7, R7, R22, RZ, 0x3c, !PT ;  /* 0x0000001607076212 */ /* 0x000fe400078e3cff */
[----:B------:R-:W-:-:S02]  /*0d80*/  @P6 LOP3.LUT R5, R5, R16, RZ, 0x3c, !PT ;  /* 0x0000001005056212 */ /* 0x000fc400078e3cff */
[----:B------:R-:W-:Y:S02]  /*0d90*/  @P0 LOP3.LUT R3, R3, R24, RZ, 0x3c, !PT ;  /* 0x0000001803030212 */ /* 0x000fe400078e3cff */
[----:B------:R-:W-:Y:S02]  /*0da0*/  @P0 LOP3.LUT R5, R5, R28, RZ, 0x3c, !PT ;  /* 0x0000001c05050212 */ /* 0x000fe400078e3cff */
[----:B------:R-:W-:Y:S02]  /*0db0*/  @P0 LOP3.LUT R7, R7, R26, RZ, 0x3c, !PT ;  /* 0x0000001a07070212 */ /* 0x000fe400078e3cff */
[----:B------:R-:W-:Y:S02]  /*0dc0*/  @P0 LOP3.LUT R4, R4, R23, RZ, 0x3c, !PT ;  /* 0x0000001704040212 */ /* 0x000fe400078e3cff */
[----:B------:R-:W-:Y:S01]  /*0dd0*/  @P0 LOP3.LUT R6, R6, R17, RZ, 0x3c, !PT ;  /* 0x0000001106060212 */ /* 0x000fe200078e3cff */
[----:B------:R-:W-:Y:S06]  /*0de0*/  BRA.U UP0, `(.L_x_11) ;  /* 0xfffffff500487547 */ /* 0x000fec000b83ffff */
[----:B------:R-:W-:-:S05]  /*0df0*/  VIADD R0, R0, 0x1 ;  /* 0x0000000100007836 */ /* 0x000fca0000000000 */
[----:B------:R-:W-:-:S13]  /*0e00*/  ISETP.NE.AND P0, PT, R0, 0x5, PT ;  /* 0x000000050000780c */ /* 0x000fda0003f05270 */
[----:B------:R-:W-:Y:S05]  /*0e10*/  @P0 BRA `(.L_x_12) ;  /* 0xfffffff400300947 */ /* 0x000fea000383ffff */
[----:B------:R-:W-:Y:S01]  /*0e20*/  LOP3.LUT R0, R2, 0x3, RZ, 0xc0, !PT ;  /* 0x0000000302007812 */ /* 0x000fe200078ec0ff */
[----:B------:R0:W-:Y:S03]  /*0e30*/  STL.64 [R1+0x8], R6 ;  /* 0x0000080601007387 */ /* 0x0001e60000100a00 */
[----:B------:R-:W-:Y:S01]  /*0e40*/  ISETP.NE.U32.AND P0, PT, R0, 0x1, PT ;  /* 0x000000010000780c */ /* 0x000fe20003f05070 */
[----:B------:R0:W-:Y:S03]  /*0e50*/  STL.64 [R1+0x10], R4 ;  /* 0x0000100401007387 */ /* 0x0001e60000100a00 */
[----:B------:R-:W-:Y:S01]  /*0e60*/  ISETP.NE.AND.EX P0, PT, RZ, RZ, PT, P0 ;  /* 0x000000ffff00720c */ /* 0x000fe20003f05300 */
[----:B------:R0:W-:-:S12]  /*0e70*/  STL [R1+0x4], R3 ;  /* 0x0000040301007387 */ /* 0x0001d80000100800 */
[----:B0-----:R-:W-:Y:S05]  /*0e80*/  @!P0 BRA `(.L_x_10) ;  /* 0x0000001400f88947 */ /* 0x001fea0003800000 */
[----:B------:R-:W-:Y:S01]  /*0e90*/  UMOV UR4, URZ ;  /* 0x000000ff00047c82 */ /* 0x000fe20008000000 */
[----:B------:R-:W-:Y:S01]  /*0ea0*/  IMAD.MOV.U32 R0, RZ, RZ, RZ ;  /* 0x000000ffff007224 */ /* 0x000fe200078e00ff */
[----:B------:R-:W-:Y:S01]  /*0eb0*/  CS2R R6, SRZ ;  /* 0x0000000000067805 */ /* 0x000fe2000001ff00 */
[----:B------:R-:W-:Y:S02]  /*0ec0*/  IMAD.MOV.U32 R4, RZ, RZ, RZ ;  /* 0x000000ffff047224 */ /* 0x000fe400078e00ff */
[----:B------:R-:W-:Y:S02]  /*0ed0*/  IMAD.MOV.U32 R3, RZ, RZ, RZ ;  /* 0x000000ffff037224 */ /* 0x000fe400078e00ff */
[----:B------:R-:W-:-:S07]  /*0ee0*/  IMAD.U32 R5, RZ, RZ, UR4 ;  /* 0x00000004ff057e24 */ /* 0x000fce000f8e00ff */
.L_x_14:
[----:B------:R-:W-:-:S06]  /*0ef0*/  IMAD R12, R0, 0x4, R1 ;  /* 0x00000004000c7824 */ /* 0x000fcc00078e0201 */
[----:B------:R-:W5:Y:S01]  /*0f00*/  LDL R12, [R12+0x4] ;  /* 0x000004000c0c7983 */ /* 0x000f620000100800 */
[----:B------:R-:W-:-:S05]  /*0f10*/  UMOV UR4, URZ ;  /* 0x000000ff00047c82 */ /* 0x000fca0008000000 */
.L_x_13:
        /* <DEDUP_REMOVED lines=180> */
[----:B------:R0:W-:Y:S03]  /*1a60*/  STL [R1+0x4], R3 ;  /* 0x0000040301007387 */ /* 0x0001e60000100800 */
[----:B------:R-:W-:Y:S01]  /*1a70*/  ISETP.NE.AND.EX P0, PT, RZ, RZ, PT, P0 ;  /* 0x000000ffff00720c */ /* 0x000fe20003f05300 */
[----:B------:R0:W-:-:S12]  /*1a80*/  STL.64 [R1+0x10], R4 ;  /* 0x0000100401007387 */ /* 0x0001d80000100a00 */
[----:B0-----:R-:W-:Y:S05]  /*1a90*/  @P0 BRA `(.L_x_10) ;  /* 0x0000000800f40947 */ /* 0x001fea0003800000 */
[----:B------:R-:W-:Y:S01]  /*1aa0*/  UMOV UR4, URZ ;  /* 0x000000ff00047c82 */ /* 0x000fe20008000000 */
[----:B------:R-:W-:Y:S01]  /*1ab0*/  IMAD.MOV.U32 R0, RZ, RZ, RZ ;  /* 0x000000ffff007224 */ /* 0x000fe200078e00ff */
[----:B------:R-:W-:Y:S01]  /*1ac0*/  CS2R R6, SRZ ;  /* 0x0000000000067805 */ /* 0x000fe2000001ff00 */
[----:B------:R-:W-:Y:S02]  /*1ad0*/  IMAD.MOV.U32 R4, RZ, RZ, RZ ;  /* 0x000000ffff047224 */ /* 0x000fe400078e00ff */
[----:B------:R-:W-:Y:S02]  /*1ae0*/  IMAD.MOV.U32 R3, RZ, RZ, RZ ;  /* 0x000000ffff037224 */ /* 0x000fe400078e00ff */
[----:B------:R-:W-:-:S07]  /*1af0*/  IMAD.U32 R5, RZ, RZ, UR4 ;  /* 0x00000004ff057e24 */ /* 0x000fce000f8e00ff */
.L_x_16:
[----:B------:R-:W-:-:S06]  /*1b00*/  IMAD R12, R0, 0x4, R1 ;  /* 0x00000004000c7824 */ /* 0x000fcc00078e0201 */
[----:B------:R-:W5:Y:S01]  /*1b10*/  LDL R12, [R12+0x4] ;  /* 0x000004000c0c7983 */ /* 0x000f620000100800 */
[----:B------:R-:W-:-:S05]  /*1b20*/  UMOV UR4, URZ ;  /* 0x000000ff00047c82 */ /* 0x000fca0008000000 */
.L_x_15:
        /* <DEDUP_REMOVED lines=177> */
[----:B------:R0:W-:Y:S04]  /*2640*/  STL.64 [R1+0x8], R6 ;  /* 0x0000080601007387 */ /* 0x0001e80000100a00 */
[----:B------:R0:W-:Y:S04]  /*2650*/  STL [R1+0x4], R3 ;  /* 0x0000040301007387 */ /* 0x0001e80000100800 */
[----:B------:R0:W-:Y:S02]  /*2660*/  STL.64 [R1+0x10], R4 ;  /* 0x0000100401007387 */ /* 0x0001e40000100a00 */
.L_x_10:
[----:B------:R-:W-:Y:S05]  /*2670*/  BSYNC.RECONVERGENT B1 ;  /* 0x0000000000017941 */ /* 0x000fea0003800200 */
.L_x_9:
[C---:B------:R-:W-:Y:S01]  /*2680*/  ISETP.GT.U32.AND P0, PT, R2.reuse, 0x3, PT ;  /* 0x000000030200780c */ /* 0x040fe20003f04070 */
[----:B------:R-:W-:Y:S01]  /*2690*/  VIADD R11, R11, 0x1 ;  /* 0x000000010b0b7836 */ /* 0x000fe20000000000 */
[--C-:B------:R-:W-:Y:S02]  /*26a0*/  SHF.R.U64 R2, R2, 0x2, R13.reuse ;  /* 0x0000000202027819 */ /* 0x100fe4000000120d */
[----:B------:R-:W-:Y:S02]  /*26b0*/  ISETP.GT.U32.AND.EX P0, PT, R13, RZ, PT, P0 ;  /* 0x000000ff0d00720c */ /* 0x000fe40003f04100 */
[----:B------:R-:W-:-:S11]  /*26c0*/  SHF.R.U32.HI R13, RZ, 0x2, R13 ;  /* 0x00000002ff0d7819 */ /* 0x000fd6000001160d */
[----:B------:R-:W-:Y:S05]  /*26d0*/  @P0 BRA `(.L_x_17) ;  /* 0xffffffd800d40947 */ /* 0x000fea000383ffff */
.L_x_8:
[----:B------:R-:W-:Y:S05]  /*26e0*/  BSYNC.RECONVERGENT B0 ;  /* 0x0000000000007941 */ /* 0x000fea0003800200 */
.L_x_7:
[----:B0-----:R-:W0:Y:S01]  /*26f0*/  LDC.64 R6, c[0x0][0x3a0] ;  /* 0x0000e800ff067b82 */ /* 0x001e220000000a00 */
[----:B------:R-:W-:Y:S01]  /*2700*/  SHF.R.U32.HI R0, RZ, 0x2, R3 ;  /* 0x00000002ff007819 */ /* 0x000fe20000011603 */
[----:B------:R-:W1:Y:S03]  /*2710*/  LDCU.64 UR4, c[0x0][0x390] ;  /* 0x00007200ff0477ac */ /* 0x000e660008000a00 */
[----:B------:R-:W-:Y:S01]  /*2720*/  LOP3.LUT R0, R0, R3, RZ, 0x3c, !PT ;  /* 0x0000000300007212 */ /* 0x000fe200078e3cff */
[----:B------:R-:W-:-:S04]  /*2730*/  IMAD.SHL.U32 R3, R5, 0x10, RZ ;  /* 0x0000001005037824 */ /* 0x000fc800078e00ff */
[----:B------:R-:W-:-:S05]  /*2740*/  IMAD.SHL.U32 R2, R0, 0x2, RZ ;  /* 0x0000000200027824 */ /* 0x000fca00078e00ff */
[----:B------:R-:W-:-:S04]  /*2750*/  LOP3.LUT R2, R0, R2, R3, 0x96, !PT ;  /* 0x0000000200027212 */ /* 0x000fc800078e9603 */
[----:B------:R-:W-:Y:S02]  /*2760*/  LOP3.LUT R2, R2, R5, RZ, 0x3c, !PT ;  /* 0x0000000502027212 */ /* 0x000fe400078e3cff */
[----:B------:R-:W-:Y:S02]  /*2770*/  SHF.R.S32.HI R5, RZ, 0x1f, R10 ;  /* 0x0000001fff057819 */ /* 0x000fe4000001140a */
[----:B0-----:R-:W-:Y:S02]  /*2780*/  LOP3.LUT R6, R6, 0xaad26b49, RZ, 0x3c, !PT ;  /* 0xaad26b4906067812 */ /* 0x001fe400078e3cff */
[----:B------:R-:W-:Y:S02]  /*2790*/  LOP3.LUT R4, R7, 0xf7dcefdd, RZ, 0x3c, !PT ;  /* 0xf7dcefdd07047812 */ /* 0x000fe400078e3cff */
[----:B------:R-:W0:Y:S01]  /*27a0*/  LDC R7, c[0x0][0x39c] ;  /* 0x0000e700ff077b82 */ /* 0x000e220000000800 */
[----:B------:R-:W-:Y:S02]  /*27b0*/  IMAD R6, R6, 0x4182bed5, RZ ;  /* 0x4182bed506067824 */ /* 0x000fe400078e02ff */
[----:B------:R-:W-:-:S05]  /*27c0*/  IMAD R3, R4, -0x658354e5, RZ ;  /* 0x9a7cab1b04037824 */ /* 0x000fca00078e02ff */
[----:B------:R-:W-:-:S04]  /*27d0*/  IADD3 R3, PT, PT, R6, 0x64f0c9, R3 ;  /* 0x0064f0c906037810 */ /* 0x000fc80007ffe003 */
[----:B------:R-:W-:Y:S01]  /*27e0*/  IADD3 R2, PT, PT, R3, 0x587c5, R2 ;  /* 0x000587c503027810 */ /* 0x000fe20007ffe002 */
[----:B------:R-:W-:-:S03]  /*27f0*/  IMAD.MOV.U32 R3, RZ, RZ, 0x2f800000 ;  /* 0x2f800000ff037424 */ /* 0x000fc600078e00ff */
[----:B------:R-:W-:Y:S01]  /*2800*/  I2FP.F32.U32 R0, R2 ;  /* 0x0000000200007245 */ /* 0x000fe20000201000 */
[C---:B------:R-:W-:Y:S01]  /*2810*/  IMAD.SHL.U32 R2, R10.reuse, 0x4, RZ ;  /* 0x000000040a027824 */ /* 0x040fe200078e00ff */
[----:B------:R-:W-:-:S03]  /*2820*/  SHF.L.U64.HI R10, R10, 0x2, R5 ;  /* 0x000000020a0a7819 */ /* 0x000fc60000010205 */
[----:B------:R-:W-:Y:S01]  /*2830*/  FFMA R0, R0, R3, 1.1641532182693481445e-10 ;  /* 0x2f00000000007423 */ /* 0x000fe20000000003 */
[----:B-1----:R-:W-:-:S04]  /*2840*/  IADD3 R4, P0, PT, R2, UR4, RZ ;  /* 0x0000000402047c10 */ /* 0x002fc8000ff1e0ff */
[----:B0-----:R-:W-:Y:S01]  /*2850*/  FSET.BF.GT.AND R3, R0, R7, PT ;  /* 0x000000070003720a */ /* 0x001fe20003804000 */
[----:B------:R-:W-:Y:S01]  /*2860*/  FADD R0, -R7, 1 ;  /* 0x3f80000007007421 */ /* 0x000fe20000000100 */
[----:B------:R-:W-:-:S03]  /*2870*/  IADD3.X R5, PT, PT, R10, UR5, RZ, P0, !PT ;  /* 0x000000050a057c10 */ /* 0x000fc600087fe4ff */
[----:B------:R-:W-:Y:S02]  /*2880*/  VIADD R6, R0, 0x1800000 ;  /* 0x0180000000067836 */ /* 0x000fe40000000000 */
[----:B------:R0:W-:Y:S03]  /*2890*/  STG.E desc[UR6][R4.64], R3 ;  /* 0x0000000304007986 */ /* 0x0001e6000c101906 */
[----:B------:R-:W-:-:S04]  /*28a0*/  LOP3.LUT R6, R6, 0x7f800000, RZ, 0xc0, !PT ;  /* 0x7f80000006067812 */ /* 0x000fc800078ec0ff */
[----:B------:R-:W-:-:S13]  /*28b0*/  ISETP.GT.U32.AND P0, PT, R6, 0x1ffffff, PT ;  /* 0x01ffffff0600780c */ /* 0x000fda0003f04070 */
[----:B0-----:R-:W-:Y:S05]  /*28c0*/  @P0 BRA `(.L_x_18) ;  /* 0x00000000000c0947 */ /* 0x001fea0003800000 */
[----:B------:R-:W-:-:S07]  /*28d0*/  MOV R4, 0x28f0 ;  /* 0x000028f000047802 */ /* 0x000fce0000000f00 */
[----:B------:R-:W-:Y:S05]  /*28e0*/  CALL.REL.NOINC `($__internal_1_$__cuda_sm20_rcp_rn_f32_slowpath) ;  /* 0x0000000000587944 */ /* 0x000fea0003c00000 */
[----:B------:R-:W-:Y:S05]  /*28f0*/  BRA `(.L_x_19) ;  /* 0x0000000000107947 */ /* 0x000fea0003800000 */
.L_x_18:
[----:B------:R-:W0:Y:S02]  /*2900*/  MUFU.RCP R5, R0 ;  /* 0x0000000000057308 */ /* 0x000e240000001000 */
[----:B0-----:R-:W-:-:S04]  /*2910*/  FFMA R4, R0, R5, -1 ;  /* 0xbf80000000047423 */ /* 0x001fc80000000005 */
[----:B------:R-:W-:-:S04]  /*2920*/  FADD.FTZ R4, -R4, -RZ ;  /* 0x800000ff04047221 */ /* 0x000fc80000010100 */
[----:B------:R-:W-:-:S07]  /*2930*/  FFMA R6, R5, R4, R5 ;  /* 0x0000000405067223 */ /* 0x000fce0000000005 */
.L_x_19:
[----:B------:R-:W0:Y:S02]  /*2940*/  LDCU.128 UR8, c[0x0][0x380] ;  /* 0x00007000ff0877ac */ /* 0x000e240008000c00 */
[----:B0-----:R-:W-:-:S04]  /*2950*/  IADD3 R4, P0, PT, R2, UR10, RZ ;  /* 0x0000000a02047c10 */ /* 0x001fc8000ff1e0ff */
[----:B------:R-:W-:-:S05]  /*2960*/  IADD3.X R5, PT, PT, R10, UR11, RZ, P0, !PT ;  /* 0x0000000b0a057c10 */ /* 0x000fca00087fe4ff */
[----:B------:R-:W2:Y:S01]  /*2970*/  LDG.E R4, desc[UR6][R4.64] ;  /* 0x0000000604047981 */ /* 0x000ea2000c1e1900 */
[----:B------:R-:W-:Y:S01]  /*2980*/  IADD3 R2, P0, PT, R2, UR8, RZ ;  /* 0x0000000802027c10 */ /* 0x000fe2000ff1e0ff */
[----:B--2---:R-:W-:-:S03]  /*2990*/  FMUL R7, R3, R4 ;  /* 0x0000000403077220 */ /* 0x004fc60000400000 */
[----:B------:R-:W-:Y:S01]  /*29a0*/  IADD3.X R3, PT, PT, R10, UR9, RZ, P0, !PT ;  /* 0x000000090a037c10 */ /* 0x000fe200087fe4ff */
[----:B------:R-:W-:-:S05]  /*29b0*/  FMUL R7, R7, R6 ;  /* 0x0000000607077220 */ /* 0x000fca0000400000 */
[----:B------:R-:W-:Y:S01]  /*29c0*/  STG.E desc[UR6][R2.64], R7 ;  /* 0x0000000702007986 */ /* 0x000fe2000c101906 */
[----:B------:R-:W-:Y:S05]  /*29d0*/  EXIT ;  /* 0x000000000000794d */ /* 0x000fea0003800000 */
.L_x_6:
[----:B------:R-:W0:Y:S08]  /*29e0*/  LDC.64 R2, c[0x0][0x388] ;  /* 0x0000e200ff027b82 */ /* 0x000e300000000a00 */
[----:B------:R-:W1:Y:S01]  /*29f0*/  LDC.64 R4, c[0x0][0x380] ;  /* 0x0000e000ff047b82 */ /* 0x000e620000000a00 */
[----:B0-----:R-:W-:-:S06]  /*2a00*/  IMAD.WIDE R2, R10, 0x4, R2 ;  /* 0x000000040a027825 */ /* 0x001fcc00078e0202 */
[----:B------:R-:W2:Y:S01]  /*2a10*/  LDG.E R3, desc[UR6][R2.64] ;  /* 0x0000000602037981 */ /* 0x000ea2000c1e1900 */
[----:B-1----:R-:W-:-:S05]  /*2a20*/  IMAD.WIDE R10, R10, 0x4, R4 ;  /* 0x000000040a0a7825 */ /* 0x002fca00078e0204 */
[----:B--2---:R-:W-:Y:S01]  /*2a30*/  STG.E desc[UR6][R10.64], R3 ;  /* 0x000000030a007986 */ /* 0x004fe2000c101906 */
[----:B------:R-:W-:Y:S05]  /*2a40*/  EXIT ;  /* 0x000000000000794d */ /* 0x000fea0003800000 */
        .weak           $__internal_1_$__cuda_sm20_rcp_rn_f32_slowpath
        .type           $__internal_1_$__cuda_sm20_rcp_rn_f32_slowpath,@function
        .size           $__internal_1_$__cuda_sm20_rcp_rn_f32_slowpath,(.L_x_25 - $__internal_1_$__cuda_sm20_rcp_rn_f32_slowpath)
$__internal_1_$__cuda_sm20_rcp_rn_f32_slowpath:
[----:B------:R-:W-:-:S05]  /*2a50*/  IMAD.SHL.U32 R5, R0, 0x2, RZ ;  /* 0x0000000200057824 */ /* 0x000fca00078e00ff */
[----:B------:R-:W-:-:S04]  /*2a60*/  SHF.R.U32.HI R5, RZ, 0x18, R5 ;  /* 0x00000018ff057819 */ /* 0x000fc80000011605 */
[----:B------:R-:W-:-:S13]  /*2a70*/  ISETP.NE.U32.AND P0, PT, R5, RZ, PT ;  /* 0x000000ff0500720c */ /* 0x000fda0003f05070 */
[----:B------:R-:W-:Y:S05]  /*2a80*/  @P0 BRA `(.L_x_20) ;  /* 0x00000000002c0947 */ /* 0x000fea0003800000 */
[----:B------:R-:W-:-:S05]  /*2a90*/  IMAD.SHL.U32 R5, R0, 0x2, RZ ;  /* 0x0000000200057824 */ /* 0x000fca00078e00ff */
[----:B------:R-:W-:-:S13]  /*2aa0*/  ISETP.NE.AND P0, PT, R5, RZ, PT ;  /* 0x000000ff0500720c */ /* 0x000fda0003f05270 */
[----:B------:R2:W3:Y:S01]  /*2ab0*/  @!P0 MUFU.RCP R5, R0 ;  /* 0x0000000000058308 */ /* 0x0004e20000001000 */
[----:B------:R-:W-:Y:S05]  /*2ac0*/  @!P0 BRA `(.L_x_21) ;  /* 0x0000000000a48947 */ /* 0x000fea0003800000 */
[----:B------:R-:W-:-:S04]  /*2ad0*/  FFMA R6, R0, 1.84467440737095516160e+19, RZ ;  /* 0x5f80000000067823 */ /* 0x000fc800000000ff */
[----:B---3--:R-:W2:Y:S02]  /*2ae0*/  MUFU.RCP R5, R6 ;  /* 0x0000000600057308 */ /* 0x008ea40000001000 */
[----:B--2---:R-:W-:-:S04]  /*2af0*/  FFMA R0, R6, R5, -1 ;  /* 0xbf80000006007423 */ /* 0x004fc80000000005 */
[----:B------:R-:W-:-:S04]  /*2b00*/  FADD.FTZ R0, -R0, -RZ ;  /* 0x800000ff00007221 */ /* 0x000fc80000010100 */
[----:B------:R-:W-:-:S04]  /*2b10*/  FFMA R0, R5, R0, R5 ;  /* 0x0000000005007223 */ /* 0x000fc80000000005 */
[----:B------:R-:W-:Y:S01]  /*2b20*/  FFMA R5, R0, 1.84467440737095516160e+19, RZ ;  /* 0x5f80000000057823 */ /* 0x000fe200000000ff */
[----:B------:R-:W-:Y:S06]  /*2b30*/  BRA `(.L_x_21) ;  /* 0x0000000000887947 */ /* 0x000fec0003800000 */
.L_x_20:
[----:B------:R-:W-:-:S05]  /*2b40*/  VIADD R6, R5, 0xffffff03 ;  /* 0xffffff0305067836 */ /* 0x000fca0000000000 */
[----:B------:R-:W-:-:S13]  /*2b50*/  ISETP.GT.U32.AND P0, PT, R6, 0x1, PT ;  /* 0x000000010600780c */ /* 0x000fda0003f04070 */
[----:B------:R-:W-:Y:S05]  /*2b60*/  @P0 BRA `(.L_x_22) ;  /* 0x0000000000780947 */ /* 0x000fea0003800000 */
[----:B------:R-:W-:Y:S01]  /*2b70*/  LOP3.LUT R7, R0, 0x7fffff, RZ, 0xc0, !PT ;  /* 0x007fffff00077812 */ /* 0x000fe200078ec0ff */
[----:B------:R-:W-:-:S03]  /*2b80*/  IMAD.MOV.U32 R13, RZ, RZ, 0x3 ;  /* 0x00000003ff0d7424 */ /* 0x000fc600078e00ff */
        /* <DEDUP_REMOVED lines=11> */
[----:B------:R-:W-:-:S03]  /*2c40*/  LOP3.LUT R7, R14, R9, RZ, 0xc0, !PT ;  /* 0x000000090e077212 */ /* 0x000fc600078ec0ff */
[----:B------:R-:W-:Y:S01]  /*2c50*/  IMAD.MOV R8, RZ, RZ, -R8 ;  /* 0x000000ffff087224 */ /* 0x000fe200078e0a08 */
[----:B------:R-:W-:-:S04]  /*2c60*/  SHF.R.U32.HI R7, RZ, R6, R7 ;  /* 0x00000006ff077219 */ /* 0x000fc80000011607 */
[----:B------:R-:W-:Y:S02]  /*2c70*/  LOP3.LUT P1, RZ, R8, R6, R9, 0xf8, !PT ;  /* 0x0000000608ff7212 */ /* 0x000fe4000782f809 */
[C---:B------:R-:W-:Y:S02]  /*2c80*/  LOP3.LUT P0, RZ, R7.reuse, 0x1, RZ, 0xc0, !PT ;  /* 0x0000000107ff7812 */ /* 0x040fe4000780c0ff */
[----:B------:R-:W-:-:S04]  /*2c90*/  LOP3.LUT P2, RZ, R7, 0x2, RZ, 0xc0, !PT ;  /* 0x0000000207ff7812 */ /* 0x000fc8000784c0ff */
[----:B------:R-:W-:Y:S02]  /*2ca0*/  PLOP3.LUT P0, PT, P0, P1, P2, 0xe0, 0x0 ;  /* 0x000000000000781c */ /* 0x000fe40000703c20 */
[----:B------:R-:W-:Y:S02]  /*2cb0*/  LOP3.LUT P1, RZ, R0, 0x7fffff, RZ, 0xc0, !PT ;  /* 0x007fffff00ff7812 */ /* 0x000fe4000782c0ff */
[----:B------:R-:W-:-:S05]  /*2cc0*/  SEL R6, RZ, 0x1, !P0 ;  /* 0x00000001ff067807 */ /* 0x000fca0004000000 */
[----:B------:R-:W-:-:S05]  /*2cd0*/  IMAD.MOV R6, RZ, RZ, -R6 ;  /* 0x000000ffff067224 */ /* 0x000fca00078e0a06 */
[----:B------:R-:W-:Y:S01]  /*2ce0*/  ISETP.GE.AND P0, PT, R6, RZ, PT ;  /* 0x000000ff0600720c */ /* 0x000fe20003f06270 */
[----:B------:R-:W-:-:S05]  /*2cf0*/  VIADD R6, R5, 0xffffff04 ;  /* 0xffffff0405067836 */ /* 0x000fca0000000000 */
[----:B------:R-:W-:-:S07]  /*2d00*/  SHF.R.U32.HI R5, RZ, R6, R9 ;  /* 0x00000006ff057219 */ /* 0x000fce0000011609 */
[----:B------:R-:W-:-:S04]  /*2d10*/  @!P0 VIADD R5, R5, 0x1 ;  /* 0x0000000105058836 */ /* 0x000fc80000000000 */
[----:B------:R-:W-:-:S05]  /*2d20*/  @!P1 IMAD.SHL.U32 R5, R5, 0x2, RZ ;  /* 0x0000000205059824 */ /* 0x000fca00078e00ff */
[----:B------:R-:W-:Y:S01]  /*2d30*/  LOP3.LUT R5, R5, 0x80000000, R0, 0xf8, !PT ;  /* 0x8000000005057812 */ /* 0x000fe200078ef800 */
[----:B------:R-:W-:Y:S06]  /*2d40*/  BRA `(.L_x_21) ;  /* 0x0000000000047947 */ /* 0x000fec0003800000 */
.L_x_22:
[----:B------:R0:W1:Y:S02]  /*2d50*/  MUFU.RCP R5, R0 ;  /* 0x0000000000057308 */ /* 0x0000640000001000 */
.L_x_21:
[----:B-1-3--:R-:W-:Y:S02]  /*2d60*/  IMAD.MOV.U32 R6, RZ, RZ, R5 ;  /* 0x000000ffff067224 */ /* 0x00afe400078e0005 */
[----:B------:R-:W-:-:S04]  /*2d70*/  IMAD.MOV.U32 R5, RZ, RZ, 0x0 ;  /* 0x00000000ff057424 */ /* 0x000fc800078e00ff */
[----:B0-2---:R-:W-:Y:S05]  /*2d80*/  RET.REL.NODEC R4 `(_Z22dropout_forward_kernelPfPKfS_ifyb) ;  /* 0xffffffd0049c7950 */ /* 0x005fea0003c3ffff */
.L_x_23:
        /* <DEDUP_REMOVED lines=15> */
.L_x_25:


//--------------------- .nv.global.init           --------------------------
	.section	.nv.global.init,"aw",@progbits
	.align	4
.nv.global.init:
	.type		mrg32k3aM1SubSeq,@object
	.size		mrg32k3aM1SubSeq,(mrg32k3aM2SubSeq - mrg32k3aM1SubSeq)
mrg32k3aM1SubSeq:
        /*0000*/ 	.byte	0x0b, 0xcc, 0xee, 0x04, 0x73, 0x29, 0x8b, 0x6f, 0xf6, 0x53, 0x03, 0xf6, 0x23, 0xf6, 0xea, 0xda
        /* <DEDUP_REMOVED lines=125> */
	.type		mrg32k3aM2SubSeq,@object
	.size		mrg32k3aM2SubSeq,(mrg32k3aM1 - mrg32k3aM2SubSeq)
mrg32k3aM2SubSeq:
        /* <DEDUP_REMOVED lines=126> */
	.type		mrg32k3aM1,@object
	.size		mrg32k3aM1,(mrg32k3aM1Seq - mrg32k3aM1)
mrg32k3aM1:
        /* <DEDUP_REMOVED lines=144> */
	.type		mrg32k3aM1Seq,@object
	.size		mrg32k3aM1Seq,(mrg32k3aM2 - mrg32k3aM1Seq)
mrg32k3aM1Seq:
        /* <DEDUP_REMOVED lines=144> */
	.type		mrg32k3aM2,@object
	.size		mrg32k3aM2,(mrg32k3aM2Seq - mrg32k3aM2)
mrg32k3aM2:
        /* <DEDUP_REMOVED lines=144> */
	.type		mrg32k3aM2Seq,@object
	.size		mrg32k3aM2Seq,(precalc_xorwow_matrix - mrg32k3aM2Seq)
mrg32k3aM2Seq:
        /* <DEDUP_REMOVED lines=144> */
	.type		precalc_xorwow_matrix,@object
	.size		precalc_xorwow_matrix,(precalc_xorwow_offset_matrix - precalc_xorwow_matrix)
precalc_xorwow_matrix:
        /* <DEDUP_REMOVED lines=6400> */
	.type		precalc_xorwow_offset_matrix,@object
	.size		precalc_xorwow_offset_matrix,(.L_1 - precalc_xorwow_offset_matrix)
precalc_xorwow_offset_matrix:
        /* <DEDUP_REMOVED lines=6400> */
.L_1:


//--------------------- .nv.shared.reserved.0     --------------------------
	.section	.nv.shared.reserved.0,"aw",@nobits
	.weak		__nv_reservedSMEM_offset_0_alias
	.size		__nv_reservedSMEM_offset_0_alias, 0, 64
	.other		__nv_reservedSMEM_offset_0_alias,@"STO_CUDA_RESERVED_SHARED STV_DEFAULT"
__nv_reservedSMEM_offset_0_alias:
	.zero		0
	.zero		64


//--------------------- .nv.constant0._Z23dropout_backward_kernelPfPKfS1_if --------------------------
	.section	.nv.constant0._Z23dropout_backward_kernelPfPKfS1_if,"a",@progbits
	.sectionflags	@""
	.align	4
.nv.constant0._Z23dropout_backward_kernelPfPKfS1_if:
	.zero		928


//--------------------- .nv.constant0._Z22dropout_forward_kernelPfPKfS_ifyb --------------------------
	.section	.nv.constant0._Z22dropout_forward_kernelPfPKfS_ifyb,"a",@progbits
	.sectionflags	@""
	.align	4
.nv.constant0._Z22dropout_forward_kernelPfPKfS_ifyb:
	.zero		937


//--------------------- SYMBOLS --------------------------

	.type		.nv.reservedSmem.offset0,@object
	.size		.nv.reservedSmem.offset0,0x4
